	.target	sm_90a

	.elftype	@"ET_EXEC"


//--------------------- .note.nv.tkinfo           --------------------------
	.section	.note.nv.tkinfo,"",@"SHT_NOTE"
	.sectionflags	@"SHF_NOTE_NV_TKINFO"
	.tkinfo
        /*0018*/ 	.word	0x00000002
        /*0030*/ 	.string	""
        /*0030*/ 	.string	"ptxas"
        /*0030*/ 	.string	"Cuda compilation tools, release 13.0, V13.0.88"
        /*0030*/ 	.string	"Build cuda_13.0.r13.0/compiler.36424714_0"
        /*0030*/ 	.string	"-arch sm_90a -m 64 "



//--------------------- .note.nv.cuinfo           --------------------------
	.section	.note.nv.cuinfo,"",@"SHT_NOTE"
	.sectionflags	@"SHF_NOTE_NV_CUINFO"
        /*0018*/ 	.short	0x0002
        /*001a*/ 	.short	0x005a
        /*001c*/ 	.short	0x0082
	.zero		2


//--------------------- .nv.info                  --------------------------
	.section	.nv.info,"",@"SHT_CUDA_INFO"
	.align	4


	//----- nvinfo : EIATTR_REGCOUNT
	.align		4
        /*0000*/ 	.byte	0x04, 0x2f
        /*0002*/ 	.short	(.L_15 - .L_14)
	.align		4
.L_14:
        /*0004*/ 	.word	index@(_ZN7cutlass13device_kernelINS_4gemm6kernel13GemmUniversalIN4cute5tupleIJiiiiEEENS1_10collective13CollectiveMmaINS1_34MainloopSm90TmaGmmaWarpSpecializedILi5ENS5_IJNS4_1CILi1EEESB_SB_EEENS1_35KernelTmaWarpSpecializedCooperativeEEENS5_IJNSA_ILi256EEENSA_ILi128EEENSA_ILi32EEEEEEfNS5_IJlSB_lEEEfSJ_NS4_8TiledMMAINS4_8MMA_AtomIJNS4_4SM904GMMA30MMA_64x128x8_F32TF32TF32_SS_TNILNSN_7ScaleInE1ELSP_1EEEEEENS4_6LayoutINS5_IJNSA_ILi2EEESB_SB_EEENS5_IJSB_NSA_ILi0EEESV_EEEEENS5_IJNS4_10UnderscoreESY_SY_EEEEENS4_13SM90_TMA_LOADENS4_14ComposedLayoutINS4_7SwizzleILi3ELi4ELi3EEENS4_18smem_ptr_flag_bitsILi32EEENSS_INS5_IJNSA_ILi8EEESH_EEENS5_IJSH_SB_EEEEEEEvNS4_8identityES11_S1B_vS1C_EENS_8epilogue10collective6detail29Sm90TmaWarpSpecializedAdapterINS1F_15DefaultEpilogueIfSJ_SJ_NS1E_6thread17LinearCombinationIfLi1EffLNS1J_9ScaleType4KindE0ELNS_15FloatRoundStyleE2EfEENS1_15EpilogueDefaultEEEEEvvEEEEvNT_6ParamsE)
        /*0008*/ 	.word	0x000000a8


	//----- nvinfo : EIATTR_FRAME_SIZE
	.align		4
.L_15:
        /*000c*/ 	.byte	0x04, 0x11
        /*000e*/ 	.short	(.L_17 - .L_16)
	.align		4
.L_16:
        /*0010*/ 	.word	index@(_ZN7cutlass13device_kernelINS_4gemm6kernel13GemmUniversalIN4cute5tupleIJiiiiEEENS1_10collective13CollectiveMmaINS1_34MainloopSm90TmaGmmaWarpSpecializedILi5ENS5_IJNS4_1CILi1EEESB_SB_EEENS1_35KernelTmaWarpSpecializedCooperativeEEENS5_IJNSA_ILi256EEENSA_ILi128EEENSA_ILi32EEEEEEfNS5_IJlSB_lEEEfSJ_NS4_8TiledMMAINS4_8MMA_AtomIJNS4_4SM904GMMA30MMA_64x128x8_F32TF32TF32_SS_TNILNSN_7ScaleInE1ELSP_1EEEEEENS4_6LayoutINS5_IJNSA_ILi2EEESB_SB_EEENS5_IJSB_NSA_ILi0EEESV_EEEEENS5_IJNS4_10UnderscoreESY_SY_EEEEENS4_13SM90_TMA_LOADENS4_14ComposedLayoutINS4_7SwizzleILi3ELi4ELi3EEENS4_18smem_ptr_flag_bitsILi32EEENSS_INS5_IJNSA_ILi8EEESH_EEENS5_IJSH_SB_EEEEEEEvNS4_8identityES11_S1B_vS1C_EENS_8epilogue10collective6detail29Sm90TmaWarpSpecializedAdapterINS1F_15DefaultEpilogueIfSJ_SJ_NS1E_6thread17LinearCombinationIfLi1EffLNS1J_9ScaleType4KindE0ELNS_15FloatRoundStyleE2EfEENS1_15EpilogueDefaultEEEEEvvEEEEvNT_6ParamsE)
        /*0014*/ 	.word	0x00000000


	//----- nvinfo : EIATTR_MIN_STACK_SIZE
	.align		4
.L_17:
        /*0018*/ 	.byte	0x04, 0x12
        /*001a*/ 	.short	(.L_19 - .L_18)
	.align		4
.L_18:
        /*001c*/ 	.word	index@(_ZN7cutlass13device_kernelINS_4gemm6kernel13GemmUniversalIN4cute5tupleIJiiiiEEENS1_10collective13CollectiveMmaINS1_34MainloopSm90TmaGmmaWarpSpecializedILi5ENS5_IJNS4_1CILi1EEESB_SB_EEENS1_35KernelTmaWarpSpecializedCooperativeEEENS5_IJNSA_ILi256EEENSA_ILi128EEENSA_ILi32EEEEEEfNS5_IJlSB_lEEEfSJ_NS4_8TiledMMAINS4_8MMA_AtomIJNS4_4SM904GMMA30MMA_64x128x8_F32TF32TF32_SS_TNILNSN_7ScaleInE1ELSP_1EEEEEENS4_6LayoutINS5_IJNSA_ILi2EEESB_SB_EEENS5_IJSB_NSA_ILi0EEESV_EEEEENS5_IJNS4_10UnderscoreESY_SY_EEEEENS4_13SM90_TMA_LOADENS4_14ComposedLayoutINS4_7SwizzleILi3ELi4ELi3EEENS4_18smem_ptr_flag_bitsILi32EEENSS_INS5_IJNSA_ILi8EEESH_EEENS5_IJSH_SB_EEEEEEEvNS4_8identityES11_S1B_vS1C_EENS_8epilogue10collective6detail29Sm90TmaWarpSpecializedAdapterINS1F_15DefaultEpilogueIfSJ_SJ_NS1E_6thread17LinearCombinationIfLi1EffLNS1J_9ScaleType4KindE0ELNS_15FloatRoundStyleE2EfEENS1_15EpilogueDefaultEEEEEvvEEEEvNT_6ParamsE)
        /*0020*/ 	.word	0x00000000
.L_19:


//--------------------- .nv.compat                --------------------------
	.section	.nv.compat,"",@"SHT_CUDA_COMPAT_INFO"
	.align	4
        /*0000*/ 	.byte	0x02, 0x09, 0x01, 0x00, 0x02, 0x02, 0x04, 0x00, 0x02, 0x05, 0x05, 0x00, 0x03, 0x07, 0x01, 0x01
        /*0010*/ 	.byte	0x02, 0x03, 0x01, 0x00, 0x02, 0x06, 0x01, 0x00, 0x04, 0x0b, 0x08, 0x00, 0x00, 0x00, 0x00, 0x00
        /*0020*/ 	.byte	0x00, 0x00, 0x00, 0x00


//--------------------- .nv.info._ZN7cutlass13device_kernelINS_4gemm6kernel13GemmUniversalIN4cute5tupleIJiiiiEEENS1_10collective13CollectiveMmaINS1_34MainloopSm90TmaGmmaWarpSpecializedILi5ENS5_IJNS4_1CILi1EEESB_SB_EEENS1_35KernelTmaWarpSpecializedCooperativeEEENS5_IJNSA_ILi256EEENSA_ILi128EEENSA_ILi32EEEEEEfNS5_IJlSB_lEEEfSJ_NS4_8TiledMMAINS4_8MMA_AtomIJNS4_4SM904GMMA30MMA_64x128x8_F32TF32TF32_SS_TNILNSN_7ScaleInE1ELSP_1EEEEEENS4_6LayoutINS5_IJNSA_ILi2EEESB_SB_EEENS5_IJSB_NSA_ILi0EEESV_EEEEENS5_IJNS4_10UnderscoreESY_SY_EEEEENS4_13SM90_TMA_LOADENS4_14ComposedLayoutINS4_7SwizzleILi3ELi4ELi3EEENS4_18smem_ptr_flag_bitsILi32EEENSS_INS5_IJNSA_ILi8EEESH_EEENS5_IJSH_SB_EEEEEEEvNS4_8identityES11_S1B_vS1C_EENS_8epilogue10collective6detail29Sm90TmaWarpSpecializedAdapterINS1F_15DefaultEpilogueIfSJ_SJ_NS1E_6thread17LinearCombinationIfLi1EffLNS1J_9ScaleType4KindE0ELNS_15FloatRoundStyleE2EfEENS1_15EpilogueDefaultEEEEEvvEEEEvNT_6ParamsE --------------------------
	.section	.nv.info._ZN7cutlass13device_kernelINS_4gemm6kernel13GemmUniversalIN4cute5tupleIJiiiiEEENS1_10collective13CollectiveMmaINS1_34MainloopSm90TmaGmmaWarpSpecializedILi5ENS5_IJNS4_1CILi1EEESB_SB_EEENS1_35KernelTmaWarpSpecializedCooperativeEEENS5_IJNSA_ILi256EEENSA_ILi128EEENSA_ILi32EEEEEEfNS5_IJlSB_lEEEfSJ_NS4_8TiledMMAINS4_8MMA_AtomIJNS4_4SM904GMMA30MMA_64x128x8_F32TF32TF32_SS_TNILNSN_7ScaleInE1ELSP_1EEEEEENS4_6LayoutINS5_IJNSA_ILi2EEESB_SB_EEENS5_IJSB_NSA_ILi0EEESV_EEEEENS5_IJNS4_10UnderscoreESY_SY_EEEEENS4_13SM90_TMA_LOADENS4_14ComposedLayoutINS4_7SwizzleILi3ELi4ELi3EEENS4_18smem_ptr_flag_bitsILi32EEENSS_INS5_IJNSA_ILi8EEESH_EEENS5_IJSH_SB_EEEEEEEvNS4_8identityES11_S1B_vS1C_EENS_8epilogue10collective6detail29Sm90TmaWarpSpecializedAdapterINS1F_15DefaultEpilogueIfSJ_SJ_NS1E_6thread17LinearCombinationIfLi1EffLNS1J_9ScaleType4KindE0ELNS_15FloatRoundStyleE2EfEENS1_15EpilogueDefaultEEEEEvvEEEEvNT_6ParamsE,"",@"SHT_CUDA_INFO"
	.sectionflags	@""
	.align	4


	//----- nvinfo : EIATTR_CUDA_API_VERSION
	.align		4
        /*0000*/ 	.byte	0x04, 0x37
        /*0002*/ 	.short	(.L_21 - .L_20)
.L_20:
        /*0004*/ 	.word	0x00000082


	//----- nvinfo : EIATTR_KPARAM_INFO
	.align		4
.L_21:
        /*0008*/ 	.byte	0x04, 0x17
        /*000a*/ 	.short	(.L_23 - .L_22)
.L_22:
        /*000c*/ 	.word	0x00000000
        /*0010*/ 	.short	0x0000
        /*0012*/ 	.short	0x0070
        /*0014*/ 	.byte	0x00, 0xf0, 0x01, 0x10


	//----- nvinfo : EIATTR_SPARSE_MMA_MASK
	.align		4
.L_23:
        /*0018*/ 	.byte	0x03, 0x50
        /*001a*/ 	.short	0x0000


	//----- nvinfo : EIATTR_MAXREG_COUNT
	.align		4
        /*001c*/ 	.byte	0x03, 0x1b
        /*001e*/ 	.short	0x00a8


	//----- nvinfo : EIATTR_NUM_BARRIERS
	.align		4
        /*0020*/ 	.byte	0x02, 0x4c
        /*0022*/ 	.byte	0x01
	.zero		1


	//----- nvinfo : EIATTR_EXTERNS
	.align		4
        /*0024*/ 	.byte	0x04, 0x0f
        /*0026*/ 	.short	(.L_25 - .L_24)


	//   ....[0]....
	.align		4
.L_24:
        /*0028*/ 	.word	index@(__assertfail)


	//----- nvinfo : EIATTR_MERCURY_ISA_VERSION
	.align		4
.L_25:
        /*002c*/ 	.byte	0x03, 0x5f
        /*002e*/ 	.short	0x0101


	//----- nvinfo : EIATTR_INT_WARP_WIDE_INSTR_OFFSETS
	.align		4
        /*0030*/ 	.byte	0x04, 0x31
        /*0032*/ 	.short	(.L_27 - .L_26)


	//   ....[0]....
.L_26:
        /*0034*/ 	.word	0x000003d0


	//   ....[1]....
        /*0038*/ 	.word	0x00000400


	//   ....[2]....
        /*003c*/ 	.word	0x000004e0


	//----- nvinfo : EIATTR_COOP_GROUP_MASK_REGIDS
	.align		4
.L_27:
        /*0040*/ 	.byte	0x04, 0x29
        /*0042*/ 	.short	(.L_29 - .L_28)


	//   ....[0]....
.L_28:
        /*0044*/ 	.word	0xffffffff


	//   ....[1]....
        /*0048*/ 	.word	0xffffffff


	//   ....[2]....
        /*004c*/ 	.word	0xffffffff


	//   ....[3]....
        /*0050*/ 	.word	0xffffffff


	//   ....[4]....
        /*0054*/ 	.word	0xffffffff


	//----- nvinfo : EIATTR_COOP_GROUP_INSTR_OFFSETS
	.align		4
.L_29:
        /*0058*/ 	.byte	0x04, 0x28
        /*005a*/ 	.short	(.L_31 - .L_30)


	//   ....[0]....
.L_30:
        /*005c*/ 	.word	0x00000060


	//   ....[1]....
        /*0060*/ 	.word	0x00000070


	//   ....[2]....
        /*0064*/ 	.word	0x00000130


	//   ....[3]....
        /*0068*/ 	.word	0x000002e0


	//   ....[4]....
        /*006c*/ 	.word	0x00000f90


	//----- nvinfo : EIATTR_REG_RECONFIG
	.align		4
.L_31:
        /*0070*/ 	.byte	0x01, 0x54
	.zero		2


	//----- nvinfo : EIATTR_SYSCALL_OFFSETS
	.align		4
        /*0074*/ 	.byte	0x04, 0x46
        /*0076*/ 	.short	(.L_33 - .L_32)


	//   ....[0]....
.L_32:
        /*0078*/ 	.word	0x00001150


	//----- nvinfo : EIATTR_MBARRIER_INSTR_OFFSETS
	.align		4
.L_33:
        /*007c*/ 	.byte	0x04, 0x39
        /*007e*/ 	.short	(.L_35 - .L_34)


	//   ....[0]....
.L_34:
        /*0080*/ 	.word	0x00000230
        /*0084*/ 	.word	0x000000ff
        /*0088*/ 	.word	0x00000000
        /*008c*/ 	.short	0x0100
        /*008e*/ 	.byte	0x08
	.zero		1


	//   ....[1]....
        /*0090*/ 	.word	0x00000240
        /*0094*/ 	.word	0x000000ff
        /*0098*/ 	.word	0x00000028
        /*009c*/ 	.short	0x0100
        /*009e*/ 	.byte	0x08
	.zero		1


	//   ....[2]....
        /*00a0*/ 	.word	0x00000250
        /*00a4*/ 	.word	0x000000ff
        /*00a8*/ 	.word	0x00000008
        /*00ac*/ 	.short	0x0100
        /*00ae*/ 	.byte	0x08
	.zero		1


	//   ....[3]....
        /*00b0*/ 	.word	0x00000260
        /*00b4*/ 	.word	0x000000ff
        /*00b8*/ 	.word	0x00000030
        /*00bc*/ 	.short	0x0100
        /*00be*/ 	.byte	0x08
	.zero		1


	//   ....[4]....
        /*00c0*/ 	.word	0x00000270
        /*00c4*/ 	.word	0x000000ff
        /*00c8*/ 	.word	0x00000010
        /*00cc*/ 	.short	0x0100
        /*00ce*/ 	.byte	0x08
	.zero		1


	//   ....[5]....
        /*00d0*/ 	.word	0x00000280
        /*00d4*/ 	.word	0x000000ff
        /*00d8*/ 	.word	0x00000038
        /*00dc*/ 	.short	0x0100
        /*00de*/ 	.byte	0x08
	.zero		1


	//   ....[6]....
        /*00e0*/ 	.word	0x00000290
        /*00e4*/ 	.word	0x000000ff
        /*00e8*/ 	.word	0x00000018
        /*00ec*/ 	.short	0x0100
        /*00ee*/ 	.byte	0x08
	.zero		1


	//   ....[7]....
        /*00f0*/ 	.word	0x000002a0
        /*00f4*/ 	.word	0x000000ff
        /*00f8*/ 	.word	0x00000040
        /*00fc*/ 	.short	0x0100
        /*00fe*/ 	.byte	0x08
	.zero		1


	//   ....[8]....
        /*0100*/ 	.word	0x000002b0
        /*0104*/ 	.word	0x000000ff
        /*0108*/ 	.word	0x00000020
        /*010c*/ 	.short	0x0100
        /*010e*/ 	.byte	0x08
	.zero		1


	//   ....[9]....
        /*0110*/ 	.word	0x000002c0
        /*0114*/ 	.word	0x000000ff
        /*0118*/ 	.word	0x00000048
        /*011c*/ 	.short	0x0100
        /*011e*/ 	.byte	0x08
	.zero		1


	//   ....[10]....
        /*0120*/ 	.word	0x00000550
        /*0124*/ 	.word	0x000000ff
        /*0128*/ 	.word	0x00000060
        /*012c*/ 	.short	0x0100
        /*012e*/ 	.byte	0x06
	.zero		1


	//   ....[11]....
        /*0130*/ 	.word	0x000005b0
        /*0134*/ 	.word	0x000000ff
        /*0138*/ 	.word	0x00000068
        /*013c*/ 	.short	0x0100
        /*013e*/ 	.byte	0x06
	.zero		1


	//   ....[12]....
        /*0140*/ 	.word	0x000011d0
        /*0144*/ 	.word	0x00000003
        /*0148*/ 	.word	0x00000000
        /*014c*/ 	.short	0x010a
        /*014e*/ 	.byte	0x3f
	.zero		1


	//   ....[13]....
        /*0150*/ 	.word	0x00001210
        /*0154*/ 	.word	0x00000003
        /*0158*/ 	.word	0x00000000
        /*015c*/ 	.short	0x010a
        /*015e*/ 	.byte	0x3f
	.zero		1


	//   ....[14]....
        /*0160*/ 	.word	0x000016f0
        /*0164*/ 	.word	0x000000ff
        /*0168*/ 	.word	0x00000000
        /*016c*/ 	.short	0x010a
        /*016e*/ 	.byte	0x08
	.zero		1


	//   ....[15]....
        /*0170*/ 	.word	0x00001730
        /*0174*/ 	.word	0x000000ff
        /*0178*/ 	.word	0x00000000
        /*017c*/ 	.short	0x010a
        /*017e*/ 	.byte	0x08
	.zero		1


	//   ....[16]....
        /*0180*/ 	.word	0x00001ad0
        /*0184*/ 	.word	0x000000ff
        /*0188*/ 	.word	0x00000000
        /*018c*/ 	.short	0x0101
        /*018e*/ 	.byte	0x08
	.zero		1


	//   ....[17]....
        /*0190*/ 	.word	0x00001cd0
        /*0194*/ 	.word	0x000000ff
        /*0198*/ 	.word	0x00000000
        /*019c*/ 	.short	0x0101
        /*019e*/ 	.byte	0x06
	.zero		1


	//   ....[18]....
        /*01a0*/ 	.word	0x000095d0
        /*01a4*/ 	.word	0x0000000e
        /*01a8*/ 	.word	0x00000028
        /*01ac*/ 	.short	0x010a
        /*01ae*/ 	.byte	0x3f
	.zero		1


	//   ....[19]....
        /*01b0*/ 	.word	0x00009950
        /*01b4*/ 	.word	0x00000006
        /*01b8*/ 	.word	0x00000068
        /*01bc*/ 	.short	0x0101
        /*01be*/ 	.byte	0x3f
	.zero		1


	//   ....[20]....
        /*01c0*/ 	.word	0x0000a080
        /*01c4*/ 	.word	0x00000007
        /*01c8*/ 	.word	0x00000000
        /*01cc*/ 	.short	0x010a
        /*01ce*/ 	.byte	0x3f
	.zero		1


	//   ....[21]....
        /*01d0*/ 	.word	0x0000a100
        /*01d4*/ 	.word	0x00000009
        /*01d8*/ 	.word	0x00000000
        /*01dc*/ 	.short	0x010a
        /*01de*/ 	.byte	0x3f
	.zero		1


	//   ....[22]....
        /*01e0*/ 	.word	0x0000a190
        /*01e4*/ 	.word	0x00000006
        /*01e8*/ 	.word	0x00000000
        /*01ec*/ 	.short	0x010a
        /*01ee*/ 	.byte	0x3f
	.zero		1


	//   ....[23]....
        /*01f0*/ 	.word	0x0000a220
        /*01f4*/ 	.word	0x00000009
        /*01f8*/ 	.word	0x00000000
        /*01fc*/ 	.short	0x010a
        /*01fe*/ 	.byte	0x3f
	.zero		1


	//   ....[24]....
        /*0200*/ 	.word	0x0000a2b0
        /*0204*/ 	.word	0x00000003
        /*0208*/ 	.word	0x00000000
        /*020c*/ 	.short	0x010a
        /*020e*/ 	.byte	0x3f
	.zero		1


	//   ....[25]....
        /*0210*/ 	.word	0x0000a310
        /*0214*/ 	.word	0x00000003
        /*0218*/ 	.word	0x00000000
        /*021c*/ 	.short	0x010a
        /*021e*/ 	.byte	0x3f
	.zero		1


	//   ....[26]....
        /*0220*/ 	.word	0x0000a370
        /*0224*/ 	.word	0x00000004
        /*0228*/ 	.word	0x00000000
        /*022c*/ 	.short	0x010a
        /*022e*/ 	.byte	0x3f
	.zero		1


	//   ....[27]....
        /*0230*/ 	.word	0x0000a440
        /*0234*/ 	.word	0x0000000e
        /*0238*/ 	.word	0x00000028
        /*023c*/ 	.short	0x010a
        /*023e*/ 	.byte	0x3f
	.zero		1


	//   ....[28]....
        /*0240*/ 	.word	0x0000a510
        /*0244*/ 	.word	0x00000007
        /*0248*/ 	.word	0x00000000
        /*024c*/ 	.short	0x010a
        /*024e*/ 	.byte	0x3f
	.zero		1


	//   ....[29]....
        /*0250*/ 	.word	0x0000a560
        /*0254*/ 	.word	0x00000009
        /*0258*/ 	.word	0x00000000
        /*025c*/ 	.short	0x010a
        /*025e*/ 	.byte	0x3f
	.zero		1


	//   ....[30]....
        /*0260*/ 	.word	0x0000a5b0
        /*0264*/ 	.word	0x00000006
        /*0268*/ 	.word	0x00000000
        /*026c*/ 	.short	0x010a
        /*026e*/ 	.byte	0x3f
	.zero		1


	//   ....[31]....
        /*0270*/ 	.word	0x0000a600
        /*0274*/ 	.word	0x00000009
        /*0278*/ 	.word	0x00000000
        /*027c*/ 	.short	0x010a
        /*027e*/ 	.byte	0x3f
	.zero		1


	//----- nvinfo : EIATTR_NUM_MBARRIERS
	.align		4
.L_35:
        /*0280*/ 	.byte	0x03, 0x38
        /*0282*/ 	.short	0x000c


	//----- nvinfo : EIATTR_EXIT_INSTR_OFFSETS
	.align		4
        /*0284*/ 	.byte	0x04, 0x1c
        /*0286*/ 	.short	(.L_37 - .L_36)


	//   ....[0]....
.L_36:
        /*0288*/ 	.word	0x00000600


	//   ....[1]....
        /*028c*/ 	.word	0x00000ec0


	//   ....[2]....
        /*0290*/ 	.word	0x00008c40


	//   ....[3]....
        /*0294*/ 	.word	0x00009270


	//   ....[4]....
        /*0298*/ 	.word	0x0000a300


	//----- nvinfo : EIATTR_MAX_THREADS
	.align		4
.L_37:
        /*029c*/ 	.byte	0x04, 0x05
        /*029e*/ 	.short	(.L_39 - .L_38)
.L_38:
        /*02a0*/ 	.word	0x00000180
        /*02a4*/ 	.word	0x00000001
        /*02a8*/ 	.word	0x00000001


	//----- nvinfo : EIATTR_CRS_STACK_SIZE
	.align		4
.L_39:
        /*02ac*/ 	.byte	0x04, 0x1e
        /*02ae*/ 	.short	(.L_41 - .L_40)
.L_40:
        /*02b0*/ 	.word	0x00000000


	//----- nvinfo : EIATTR_CBANK_PARAM_SIZE
	.align		4
.L_41:
        /*02b4*/ 	.byte	0x03, 0x19
        /*02b6*/ 	.short	0x0470


	//----- nvinfo : EIATTR_PARAM_CBANK
	.align		4
        /*02b8*/ 	.byte	0x04, 0x0a
        /*02ba*/ 	.short	(.L_43 - .L_42)
	.align		4
.L_42:
        /*02bc*/ 	.word	index@(.nv.constant0._ZN7cutlass13device_kernelINS_4gemm6kernel13GemmUniversalIN4cute5tupleIJiiiiEEENS1_10collective13CollectiveMmaINS1_34MainloopSm90TmaGmmaWarpSpecializedILi5ENS5_IJNS4_1CILi1EEESB_SB_EEENS1_35KernelTmaWarpSpecializedCooperativeEEENS5_IJNSA_ILi256EEENSA_ILi128EEENSA_ILi32EEEEEEfNS5_IJlSB_lEEEfSJ_NS4_8TiledMMAINS4_8MMA_AtomIJNS4_4SM904GMMA30MMA_64x128x8_F32TF32TF32_SS_TNILNSN_7ScaleInE1ELSP_1EEEEEENS4_6LayoutINS5_IJNSA_ILi2EEESB_SB_EEENS5_IJSB_NSA_ILi0EEESV_EEEEENS5_IJNS4_10UnderscoreESY_SY_EEEEENS4_13SM90_TMA_LOADENS4_14ComposedLayoutINS4_7SwizzleILi3ELi4ELi3EEENS4_18smem_ptr_flag_bitsILi32EEENSS_INS5_IJNSA_ILi8EEESH_EEENS5_IJSH_SB_EEEEEEEvNS4_8identityES11_S1B_vS1C_EENS_8epilogue10collective6detail29Sm90TmaWarpSpecializedAdapterINS1F_15DefaultEpilogueIfSJ_SJ_NS1E_6thread17LinearCombinationIfLi1EffLNS1J_9ScaleType4KindE0ELNS_15FloatRoundStyleE2EfEENS1_15EpilogueDefaultEEEEEvvEEEEvNT_6ParamsE)
        /*02c0*/ 	.short	0x0210
        /*02c2*/ 	.short	0x0470


	//----- nvinfo : EIATTR_SW_WAR
	.align		4
.L_43:
        /*02c4*/ 	.byte	0x04, 0x36
        /*02c6*/ 	.short	(.L_45 - .L_44)
.L_44:
        /*02c8*/ 	.word	0x00000008
.L_45:


//--------------------- .nv.callgraph             --------------------------
	.section	.nv.callgraph,"",@"SHT_CUDA_CALLGRAPH"
	.align	4
	.sectionentsize	8
	.align		4
        /*0000*/ 	.word	0x00000000
	.align		4
        /*0004*/ 	.word	0xffffffff
	.align		4
        /*0008*/ 	.word	index@(_ZN7cutlass13device_kernelINS_4gemm6kernel13GemmUniversalIN4cute5tupleIJiiiiEEENS1_10collective13CollectiveMmaINS1_34MainloopSm90TmaGmmaWarpSpecializedILi5ENS5_IJNS4_1CILi1EEESB_SB_EEENS1_35KernelTmaWarpSpecializedCooperativeEEENS5_IJNSA_ILi256EEENSA_ILi128EEENSA_ILi32EEEEEEfNS5_IJlSB_lEEEfSJ_NS4_8TiledMMAINS4_8MMA_AtomIJNS4_4SM904GMMA30MMA_64x128x8_F32TF32TF32_SS_TNILNSN_7ScaleInE1ELSP_1EEEEEENS4_6LayoutINS5_IJNSA_ILi2EEESB_SB_EEENS5_IJSB_NSA_ILi0EEESV_EEEEENS5_IJNS4_10UnderscoreESY_SY_EEEEENS4_13SM90_TMA_LOADENS4_14ComposedLayoutINS4_7SwizzleILi3ELi4ELi3EEENS4_18smem_ptr_flag_bitsILi32EEENSS_INS5_IJNSA_ILi8EEESH_EEENS5_IJSH_SB_EEEEEEEvNS4_8identityES11_S1B_vS1C_EENS_8epilogue10collective6detail29Sm90TmaWarpSpecializedAdapterINS1F_15DefaultEpilogueIfSJ_SJ_NS1E_6thread17LinearCombinationIfLi1EffLNS1J_9ScaleType4KindE0ELNS_15FloatRoundStyleE2EfEENS1_15EpilogueDefaultEEEEEvvEEEEvNT_6ParamsE)
	.align		4
        /*000c*/ 	.word	index@(__assertfail)
	.align		4
        /*0010*/ 	.word	0x00000000
	.align		4
        /*0014*/ 	.word	0xfffffffe
	.align		4
        /*0018*/ 	.word	0x00000000
	.align		4
        /*001c*/ 	.word	0xfffffffd
	.align		4
        /*0020*/ 	.word	0x00000000
	.align		4
        /*0024*/ 	.word	0xfffffffc


//--------------------- .nv.constant4             --------------------------
	.section	.nv.constant4,"a",@progbits
	.align	8
	.align		8
.nv.constant4:
        /*0000*/ 	.dword	__assertfail
	.align		8
        /*0008*/ 	.dword	__unnamed_1
	.align		8
        /*0010*/ 	.dword	_ZN40_INTERNAL_a4e23e4b_4_k_cu_ed1b8aad_295994cuda3std3__45__cpo5beginE
	.align		8
        /*0018*/ 	.dword	_ZN40_INTERNAL_a4e23e4b_4_k_cu_ed1b8aad_295994cuda3std3__45__cpo3endE
	.align		8
        /*0020*/ 	.dword	_ZN40_INTERNAL_a4e23e4b_4_k_cu_ed1b8aad_295994cuda3std3__45__cpo6cbeginE
	.align		8
        /*0028*/ 	.dword	_ZN40_INTERNAL_a4e23e4b_4_k_cu_ed1b8aad_295994cuda3std3__45__cpo4cendE
	.align		8
        /*0030*/ 	.dword	_ZN40_INTERNAL_a4e23e4b_4_k_cu_ed1b8aad_295994cuda3std3__442_GLOBAL__N__a4e23e4b_4_k_cu_ed1b8aad_295996ignoreE
	.align		8
        /*0038*/ 	.dword	_ZN40_INTERNAL_a4e23e4b_4_k_cu_ed1b8aad_295994cuda3std3__419piecewise_constructE
	.align		8
        /*0040*/ 	.dword	_ZN40_INTERNAL_a4e23e4b_4_k_cu_ed1b8aad_295994cuda3std3__48in_placeE
	.align		8
        /*0048*/ 	.dword	_ZN40_INTERNAL_a4e23e4b_4_k_cu_ed1b8aad_295994cuda3std6ranges3__45__cpo4swapE
	.align		8
        /*0050*/ 	.dword	_ZN40_INTERNAL_a4e23e4b_4_k_cu_ed1b8aad_295994cuda3std6ranges3__45__cpo9iter_moveE
	.align		8
        /*0058*/ 	.dword	_ZN40_INTERNAL_a4e23e4b_4_k_cu_ed1b8aad_295994cute7productE
	.align		8
        /*0060*/ 	.dword	_ZN40_INTERNAL_a4e23e4b_4_k_cu_ed1b8aad_295994cute1_E
	.align		8
        /*0068*/ 	.dword	$str$22
	.align		8
        /*0070*/ 	.dword	$str$23


//--------------------- .text._ZN7cutlass13device_kernelINS_4gemm6kernel13GemmUniversalIN4cute5tupleIJiiiiEEENS1_10collective13CollectiveMmaINS1_34MainloopSm90TmaGmmaWarpSpecializedILi5ENS5_IJNS4_1CILi1EEESB_SB_EEENS1_35KernelTmaWarpSpecializedCooperativeEEENS5_IJNSA_ILi256EEENSA_ILi128EEENSA_ILi32EEEEEEfNS5_IJlSB_lEEEfSJ_NS4_8TiledMMAINS4_8MMA_AtomIJNS4_4SM904GMMA30MMA_64x128x8_F32TF32TF32_SS_TNILNSN_7ScaleInE1ELSP_1EEEEEENS4_6LayoutINS5_IJNSA_ILi2EEESB_SB_EEENS5_IJSB_NSA_ILi0EEESV_EEEEENS5_IJNS4_10UnderscoreESY_SY_EEEEENS4_13SM90_TMA_LOADENS4_14ComposedLayoutINS4_7SwizzleILi3ELi4ELi3EEENS4_18smem_ptr_flag_bitsILi32EEENSS_INS5_IJNSA_ILi8EEESH_EEENS5_IJSH_SB_EEEEEEEvNS4_8identityES11_S1B_vS1C_EENS_8epilogue10collective6detail29Sm90TmaWarpSpecializedAdapterINS1F_15DefaultEpilogueIfSJ_SJ_NS1E_6thread17LinearCombinationIfLi1EffLNS1J_9ScaleType4KindE0ELNS_15FloatRoundStyleE2EfEENS1_15EpilogueDefaultEEEEEvvEEEEvNT_6ParamsE --------------------------
	.section	.text._ZN7cutlass13device_kernelINS_4gemm6kernel13GemmUniversalIN4cute5tupleIJiiiiEEENS1_10collective13CollectiveMmaINS1_34MainloopSm90TmaGmmaWarpSpecializedILi5ENS5_IJNS4_1CILi1EEESB_SB_EEENS1_35KernelTmaWarpSpecializedCooperativeEEENS5_IJNSA_ILi256EEENSA_ILi128EEENSA_ILi32EEEEEEfNS5_IJlSB_lEEEfSJ_NS4_8TiledMMAINS4_8MMA_AtomIJNS4_4SM904GMMA30MMA_64x128x8_F32TF32TF32_SS_TNILNSN_7ScaleInE1ELSP_1EEEEEENS4_6LayoutINS5_IJNSA_ILi2EEESB_SB_EEENS5_IJSB_NSA_ILi0EEESV_EEEEENS5_IJNS4_10UnderscoreESY_SY_EEEEENS4_13SM90_TMA_LOADENS4_14ComposedLayoutINS4_7SwizzleILi3ELi4ELi3EEENS4_18smem_ptr_flag_bitsILi32EEENSS_INS5_IJNSA_ILi8EEESH_EEENS5_IJSH_SB_EEEEEEEvNS4_8identityES11_S1B_vS1C_EENS_8epilogue10collective6detail29Sm90TmaWarpSpecializedAdapterINS1F_15DefaultEpilogueIfSJ_SJ_NS1E_6thread17LinearCombinationIfLi1EffLNS1J_9ScaleType4KindE0ELNS_15FloatRoundStyleE2EfEENS1_15EpilogueDefaultEEEEEvvEEEEvNT_6ParamsE,"ax",@progbits
	.align	128
.text._ZN7cutlass13device_kernelINS_4gemm6kernel13GemmUniversalIN4cute5tupleIJiiiiEEENS1_10collective13CollectiveMmaINS1_34MainloopSm90TmaGmmaWarpSpecializedILi5ENS5_IJNS4_1CILi1EEESB_SB_EEENS1_35KernelTmaWarpSpecializedCooperativeEEENS5_IJNSA_ILi256EEENSA_ILi128EEENSA_ILi32EEEEEEfNS5_IJlSB_lEEEfSJ_NS4_8TiledMMAINS4_8MMA_AtomIJNS4_4SM904GMMA30MMA_64x128x8_F32TF32TF32_SS_TNILNSN_7ScaleInE1ELSP_1EEEEEENS4_6LayoutINS5_IJNSA_ILi2EEESB_SB_EEENS5_IJSB_NSA_ILi0EEESV_EEEEENS5_IJNS4_10UnderscoreESY_SY_EEEEENS4_13SM90_TMA_LOADENS4_14ComposedLayoutINS4_7SwizzleILi3ELi4ELi3EEENS4_18smem_ptr_flag_bitsILi32EEENSS_INS5_IJNSA_ILi8EEESH_EEENS5_IJSH_SB_EEEEEEEvNS4_8identityES11_S1B_vS1C_EENS_8epilogue10collective6detail29Sm90TmaWarpSpecializedAdapterINS1F_15DefaultEpilogueIfSJ_SJ_NS1E_6thread17LinearCombinationIfLi1EffLNS1J_9ScaleType4KindE0ELNS_15FloatRoundStyleE2EfEENS1_15EpilogueDefaultEEEEEvvEEEEvNT_6ParamsE:
        .type           _ZN7cutlass13device_kernelINS_4gemm6kernel13GemmUniversalIN4cute5tupleIJiiiiEEENS1_10collective13CollectiveMmaINS1_34MainloopSm90TmaGmmaWarpSpecializedILi5ENS5_IJNS4_1CILi1EEESB_SB_EEENS1_35KernelTmaWarpSpecializedCooperativeEEENS5_IJNSA_ILi256EEENSA_ILi128EEENSA_ILi32EEEEEEfNS5_IJlSB_lEEEfSJ_NS4_8TiledMMAINS4_8MMA_AtomIJNS4_4SM904GMMA30MMA_64x128x8_F32TF32TF32_SS_TNILNSN_7ScaleInE1ELSP_1EEEEEENS4_6LayoutINS5_IJNSA_ILi2EEESB_SB_EEENS5_IJSB_NSA_ILi0EEESV_EEEEENS5_IJNS4_10UnderscoreESY_SY_EEEEENS4_13SM90_TMA_LOADENS4_14ComposedLayoutINS4_7SwizzleILi3ELi4ELi3EEENS4_18smem_ptr_flag_bitsILi32EEENSS_INS5_IJNSA_ILi8EEESH_EEENS5_IJSH_SB_EEEEEEEvNS4_8identityES11_S1B_vS1C_EENS_8epilogue10collective6detail29Sm90TmaWarpSpecializedAdapterINS1F_15DefaultEpilogueIfSJ_SJ_NS1E_6thread17LinearCombinationIfLi1EffLNS1J_9ScaleType4KindE0ELNS_15FloatRoundStyleE2EfEENS1_15EpilogueDefaultEEEEEvvEEEEvNT_6ParamsE,@function
        .size           _ZN7cutlass13device_kernelINS_4gemm6kernel13GemmUniversalIN4cute5tupleIJiiiiEEENS1_10collective13CollectiveMmaINS1_34MainloopSm90TmaGmmaWarpSpecializedILi5ENS5_IJNS4_1CILi1EEESB_SB_EEENS1_35KernelTmaWarpSpecializedCooperativeEEENS5_IJNSA_ILi256EEENSA_ILi128EEENSA_ILi32EEEEEEfNS5_IJlSB_lEEEfSJ_NS4_8TiledMMAINS4_8MMA_AtomIJNS4_4SM904GMMA30MMA_64x128x8_F32TF32TF32_SS_TNILNSN_7ScaleInE1ELSP_1EEEEEENS4_6LayoutINS5_IJNSA_ILi2EEESB_SB_EEENS5_IJSB_NSA_ILi0EEESV_EEEEENS5_IJNS4_10UnderscoreESY_SY_EEEEENS4_13SM90_TMA_LOADENS4_14ComposedLayoutINS4_7SwizzleILi3ELi4ELi3EEENS4_18smem_ptr_flag_bitsILi32EEENSS_INS5_IJNSA_ILi8EEESH_EEENS5_IJSH_SB_EEEEEEEvNS4_8identityES11_S1B_vS1C_EENS_8epilogue10collective6detail29Sm90TmaWarpSpecializedAdapterINS1F_15DefaultEpilogueIfSJ_SJ_NS1E_6thread17LinearCombinationIfLi1EffLNS1J_9ScaleType4KindE0ELNS_15FloatRoundStyleE2EfEENS1_15EpilogueDefaultEEEEEvvEEEEvNT_6ParamsE,(.L_x_322 - _ZN7cutlass13device_kernelINS_4gemm6kernel13GemmUniversalIN4cute5tupleIJiiiiEEENS1_10collective13CollectiveMmaINS1_34MainloopSm90TmaGmmaWarpSpecializedILi5ENS5_IJNS4_1CILi1EEESB_SB_EEENS1_35KernelTmaWarpSpecializedCooperativeEEENS5_IJNSA_ILi256EEENSA_ILi128EEENSA_ILi32EEEEEEfNS5_IJlSB_lEEEfSJ_NS4_8TiledMMAINS4_8MMA_AtomIJNS4_4SM904GMMA30MMA_64x128x8_F32TF32TF32_SS_TNILNSN_7ScaleInE1ELSP_1EEEEEENS4_6LayoutINS5_IJNSA_ILi2EEESB_SB_EEENS5_IJSB_NSA_ILi0EEESV_EEEEENS5_IJNS4_10UnderscoreESY_SY_EEEEENS4_13SM90_TMA_LOADENS4_14ComposedLayoutINS4_7SwizzleILi3ELi4ELi3EEENS4_18smem_ptr_flag_bitsILi32EEENSS_INS5_IJNSA_ILi8EEESH_EEENS5_IJSH_SB_EEEEEEEvNS4_8identityES11_S1B_vS1C_EENS_8epilogue10collective6detail29Sm90TmaWarpSpecializedAdapterINS1F_15DefaultEpilogueIfSJ_SJ_NS1E_6thread17LinearCombinationIfLi1EffLNS1J_9ScaleType4KindE0ELNS_15FloatRoundStyleE2EfEENS1_15EpilogueDefaultEEEEEvvEEEEvNT_6ParamsE)
        .other          _ZN7cutlass13device_kernelINS_4gemm6kernel13GemmUniversalIN4cute5tupleIJiiiiEEENS1_10collective13CollectiveMmaINS1_34MainloopSm90TmaGmmaWarpSpecializedILi5ENS5_IJNS4_1CILi1EEESB_SB_EEENS1_35KernelTmaWarpSpecializedCooperativeEEENS5_IJNSA_ILi256EEENSA_ILi128EEENSA_ILi32EEEEEEfNS5_IJlSB_lEEEfSJ_NS4_8TiledMMAINS4_8MMA_AtomIJNS4_4SM904GMMA30MMA_64x128x8_F32TF32TF32_SS_TNILNSN_7ScaleInE1ELSP_1EEEEEENS4_6LayoutINS5_IJNSA_ILi2EEESB_SB_EEENS5_IJSB_NSA_ILi0EEESV_EEEEENS5_IJNS4_10UnderscoreESY_SY_EEEEENS4_13SM90_TMA_LOADENS4_14ComposedLayoutINS4_7SwizzleILi3ELi4ELi3EEENS4_18smem_ptr_flag_bitsILi32EEENSS_INS5_IJNSA_ILi8EEESH_EEENS5_IJSH_SB_EEEEEEEvNS4_8identityES11_S1B_vS1C_EENS_8epilogue10collective6detail29Sm90TmaWarpSpecializedAdapterINS1F_15DefaultEpilogueIfSJ_SJ_NS1E_6thread17LinearCombinationIfLi1EffLNS1J_9ScaleType4KindE0ELNS_15FloatRoundStyleE2EfEENS1_15EpilogueDefaultEEEEEvvEEEEvNT_6ParamsE,@"STO_CUDA_ENTRY STV_DEFAULT"
_ZN7cutlass13device_kernelINS_4gemm6kernel13GemmUniversalIN4cute5tupleIJiiiiEEENS1_10collective13CollectiveMmaINS1_34MainloopSm90TmaGmmaWarpSpecializedILi5ENS5_IJNS4_1CILi1EEESB_SB_EEENS1_35KernelTmaWarpSpecializedCooperativeEEENS5_IJNSA_ILi256EEENSA_ILi128EEENSA_ILi32EEEEEEfNS5_IJlSB_lEEEfSJ_NS4_8TiledMMAINS4_8MMA_AtomIJNS4_4SM904GMMA30MMA_64x128x8_F32TF32TF32_SS_TNILNSN_7ScaleInE1ELSP_1EEEEEENS4_6LayoutINS5_IJNSA_ILi2EEESB_SB_EEENS5_IJSB_NSA_ILi0EEESV_EEEEENS5_IJNS4_10UnderscoreESY_SY_EEEEENS4_13SM90_TMA_LOADENS4_14ComposedLayoutINS4_7SwizzleILi3ELi4ELi3EEENS4_18smem_ptr_flag_bitsILi32EEENSS_INS5_IJNSA_ILi8EEESH_EEENS5_IJSH_SB_EEEEEEEvNS4_8identityES11_S1B_vS1C_EENS_8epilogue10collective6detail29Sm90TmaWarpSpecializedAdapterINS1F_15DefaultEpilogueIfSJ_SJ_NS1E_6thread17LinearCombinationIfLi1EffLNS1J_9ScaleType4KindE0ELNS_15FloatRoundStyleE2EfEENS1_15EpilogueDefaultEEEEEvvEEEEvNT_6ParamsE:
[----:B------:R-:W0:Y:S01]  /*0000*/  LDC R1, c[0x0][0x28] ;  /* 0x00000a00ff017b82 */ /* 0x000e220000000800 */
[----:B------:R-:W1:Y:S01]  /*0010*/  S2R R18, SR_TID.X ;  /* 0x0000000000127919 */ /* 0x000e620000002100 */
[----:B------:R-:W-:Y:S01]  /*0020*/  ELECT P0, URZ, PT ;  /* 0x00000000003f782f */ /* 0x000fe20003800000 */
[----:B------:R-:W-:Y:S01]  /*0030*/  BSSY B0, `(.L_x_0) ;  /* 0x000000f000007945 */ /* 0x000fe20003800000 */
[--C-:B-1----:R-:W-:Y:S02]  /*0040*/  SHF.R.U32.HI R0, RZ, 0x5, R18.reuse ;  /* 0x00000005ff007819 */ /* 0x102fe40000011612 */
[----:B------:R-:W-:-:S03]  /*0050*/  SHF.R.U32.HI R22, RZ, 0x7, R18 ;  /* 0x00000007ff167819 */ /* 0x000fc60000011612 */
[----:B------:R-:W1:Y:S04]  /*0060*/  SHFL.IDX PT, R5, R0, RZ, 0x1f ;  /* 0x00001fff00057589 */ /* 0x000e6800000e0000 */
[----:B------:R2:W3:Y:S01]  /*0070*/  SHFL.IDX PT, R8, R22, RZ, 0x1f ;  /* 0x00001fff16087589 */ /* 0x0004e200000e0000 */
[----:B-1----:R-:W-:-:S13]  /*0080*/  ISETP.NE.OR P0, PT, R5, RZ, !P0 ;  /* 0x000000ff0500720c */ /* 0x002fda0004705670 */
[----:B0-23--:R-:W-:Y:S05]  /*0090*/  @P0 BRA `(.L_x_1) ;  /* 0x0000000000200947 */ /* 0x00dfea0003800000 */
[----:B------:R-:W-:Y:S02]  /*00a0*/  ULDC.64 UR4, c[0x0][0x198] ;  /* 0x0000660000047ab9 */ /* 0x000fe40000000a00 */
[----:B------:R-:W-:Y:S02]  /*00b0*/  UIADD3 UR6, UP0, UR4, 0xf0, URZ ;  /* 0x000000f004067890 */ /* 0x000fe4000ff1e03f */
[----:B------:R-:W-:Y:S02]  /*00c0*/  UIADD3 UR4, UP1, UR4, 0x1f0, URZ ;  /* 0x000001f004047890 */ /* 0x000fe4000ff3e03f */
[----:B------:R-:W-:Y:S02]  /*00d0*/  UIADD3.X UR7, URZ, UR5, URZ, UP0, !UPT ;  /* 0x000000053f077290 */ /* 0x000fe400087fe43f */
[----:B------:R-:W-:-:S07]  /*00e0*/  UIADD3.X UR5, URZ, UR5, URZ, UP1, !UPT ;  /* 0x000000053f057290 */ /* 0x000fce0008ffe43f */
[----:B------:R0:W-:Y:S02]  /*00f0*/  UTMACCTL.PF [UR6] ;  /* 0x00000000060079b9 */ /* 0x0001e40008040000 */
[----:B------:R0:W-:Y:S02]  /*0100*/  UTMACCTL.PF [UR4] ;  /* 0x00000000040079b9 */ /* 0x0001e40008040000 */
[----:B0-----:R-:W-:Y:S01]  /*0110*/  NOP ;  /* 0x0000000000007918 */ /* 0x001fe20000000000 */
.L_x_1:
[----:B------:R-:W-:Y:S05]  /*0120*/  BSYNC B0 ;  /* 0x0000000000007941 */ /* 0x000fea0003800000 */
.L_x_0:
[----:B------:R-:W0:Y:S02]  /*0130*/  SHFL.IDX PT, R2, R0, RZ, 0x1f ;  /* 0x00001fff00027589 */ /* 0x000e2400000e0000 */
[----:B0-----:R-:W-:-:S13]  /*0140*/  ISETP.NE.AND P0, PT, R2, RZ, PT ;  /* 0x000000ff0200720c */ /* 0x001fda0003f05270 */
[----:B------:R-:W-:Y:S05]  /*0150*/  @P0 BRA `(.L_x_2) ;  /* 0x0000000000600947 */ /* 0x000fea0003800000 */
[----:B------:R-:W0:Y:S01]  /*0160*/  S2UR UR8, SR_CgaCtaId ;  /* 0x00000000000879c3 */ /* 0x000e220000008800 */
[----:B------:R-:W-:Y:S01]  /*0170*/  UMOV UR4, 0x400 ;  /* 0x0000040000047882 */ /* 0x000fe20000000000 */
[----:B------:R-:W-:Y:S01]  /*0180*/  UMOV UR5, 0x1 ;  /* 0x0000000100057882 */ /* 0x000fe20000000000 */
[----:B------:R-:W-:Y:S01]  /*0190*/  UMOV UR6, 0x100 ;  /* 0x0000010000067882 */ /* 0x000fe20000000000 */
[----:B------:R-:W-:Y:S01]  /*01a0*/  ELECT P0, URZ, PT ;  /* 0x00000000003f782f */ /* 0x000fe20003800000 */
[----:B------:R-:W-:-:S04]  /*01b0*/  UIADD3 UR6, -UR6, 0x100000, URZ ;  /* 0x0010000006067890 */ /* 0x000fc8000fffe13f */
[----:B------:R-:W-:Y:S02]  /*01c0*/  USHF.L.U32 UR7, UR6, 0xb, URZ ;  /* 0x0000000b06077899 */ /* 0x000fe4000800063f */
[----:B------:R-:W-:Y:S02]  /*01d0*/  USHF.L.U32 UR6, UR6, 0x1, URZ ;  /* 0x0000000106067899 */ /* 0x000fe4000800063f */
[----:B0-----:R-:W-:Y:S02]  /*01e0*/  ULEA UR8, UR8, UR4, 0x18 ;  /* 0x0000000408087291 */ /* 0x001fe4000f8ec03f */
[----:B------:R-:W-:-:S04]  /*01f0*/  UIADD3 UR4, -UR5, 0x100000, URZ ;  /* 0x0010000005047890 */ /* 0x000fc8000fffe13f */
[----:B------:R-:W-:Y:S02]  /*0200*/  USHF.L.U32 UR5, UR4, 0xb, URZ ;  /* 0x0000000b04057899 */ /* 0x000fe4000800063f */
[----:B------:R-:W-:Y:S01]  /*0210*/  USHF.L.U32 UR4, UR4, 0x1, URZ ;  /* 0x0000000104047899 */ /* 0x000fe2000800063f */
[----:B------:R-:W0:Y:S11]  /*0220*/  FENCE.VIEW.ASYNC.S ;  /* 0x00000000000073c6 */ /* 0x000e360000000000 */
[----:B0-----:R0:W1:Y:S01]  /*0230*/  SYNCS.EXCH.64 URZ, [UR8], UR4 ;  /* 0x00000004083f75b2 */ /* 0x0010620008000100 */
[----:B------:R0:W2:Y:S01]  /*0240*/  SYNCS.EXCH.64 URZ, [UR8+0x28], UR6 ;  /* 0x00002806083f75b2 */ /* 0x0000a20008000100 */
[----:B------:R0:W3:Y:S01]  /*0250*/  SYNCS.EXCH.64 URZ, [UR8+0x8], UR4 ;  /* 0x00000804083f75b2 */ /* 0x0000e20008000100 */
[----:B------:R0:W4:Y:S01]  /*0260*/  SYNCS.EXCH.64 URZ, [UR8+0x30], UR6 ;  /* 0x00003006083f75b2 */ /* 0x0001220008000100 */
[----:B------:R0:W0:Y:S01]  /*0270*/  SYNCS.EXCH.64 URZ, [UR8+0x10], UR4 ;  /* 0x00001004083f75b2 */ /* 0x0000220008000100 */
[----:B------:R0:W0:Y:S01]  /*0280*/  SYNCS.EXCH.64 URZ, [UR8+0x38], UR6 ;  /* 0x00003806083f75b2 */ /* 0x0000220008000100 */
[----:B------:R0:W0:Y:S01]  /*0290*/  SYNCS.EXCH.64 URZ, [UR8+0x18], UR4 ;  /* 0x00001804083f75b2 */ /* 0x0000220008000100 */
[----:B------:R0:W0:Y:S01]  /*02a0*/  SYNCS.EXCH.64 URZ, [UR8+0x40], UR6 ;  /* 0x00004006083f75b2 */ /* 0x0000220008000100 */
[----:B------:R0:W0:Y:S01]  /*02b0*/  SYNCS.EXCH.64 URZ, [UR8+0x20], UR4 ;  /* 0x00002004083f75b2 */ /* 0x0000220008000100 */
[----:B------:R0:W0:Y:S01]  /*02c0*/  SYNCS.EXCH.64 URZ, [UR8+0x48], UR6 ;  /* 0x00004806083f75b2 */ /* 0x0000220008000100 */
[----:B------:R-:W-:Y:S01]  /*02d0*/  NOP ;  /* 0x0000000000007918 */ /* 0x000fe20000000000 */
.L_x_2:
[----:B------:R-:W5:Y:S01]  /*02e0*/  SHFL.IDX PT, R0, R0, RZ, 0x1f ;  /* 0x00001fff00007589 */ /* 0x000f6200000e0000 */
[----:B------:R-:W1:Y:S01]  /*02f0*/  LDC R2, c[0x0][0x65c] ;  /* 0x00019700ff027b82 */ /* 0x000e620000000800 */
[----:B------:R-:W-:Y:S02]  /*0300*/  ELECT P0, URZ, PT ;  /* 0x00000000003f782f */ /* 0x000fe40003800000 */
[----:B------:R-:W-:Y:S01]  /*0310*/  SHF.R.S32.HI R6, RZ, 0x1f, R5 ;  /* 0x0000001fff067819 */ /* 0x000fe20000011405 */
[----:B------:R-:W2:Y:S01]  /*0320*/  S2R R3, SR_CTAID.Y ;  /* 0x0000000000037919 */ /* 0x000ea20000002600 */
[----:B0-----:R-:W-:Y:S01]  /*0330*/  UMOV UR4, 0x20 ;  /* 0x0000002000047882 */ /* 0x001fe20000000000 */
[----:B------:R-:W-:Y:S01]  /*0340*/  ISETP.NE.AND P2, PT, R8, RZ, PT ;  /* 0x000000ff0800720c */ /* 0x000fe20003f45270 */
[----:B------:R-:W-:Y:S01]  /*0350*/  NOP ;  /* 0x0000000000007918 */ /* 0x000fe20000000000 */
[----:B------:R-:W0:Y:S01]  /*0360*/  S2R R4, SR_CTAID.X ;  /* 0x0000000000047919 */ /* 0x000e220000002500 */
[----:B------:R-:W-:Y:S01]  /*0370*/  LEA.HI R6, R6, R5, RZ, 0x2 ;  /* 0x0000000506067211 */ /* 0x000fe200078f10ff */
[----:B------:R-:W-:Y:S01]  /*0380*/  NOP ;  /* 0x0000000000007918 */ /* 0x000fe20000000000 */
[----:B-----5:R-:W-:-:S02]  /*0390*/  ISETP.NE.OR P0, PT, R0, RZ, !P0 ;  /* 0x000000ff0000720c */ /* 0x020fc40004705670 */
[----:B-1----:R-:W-:-:S04]  /*03a0*/  ISETP.NE.AND P3, PT, R2, 0x1, PT ;  /* 0x000000010200780c */ /* 0x002fc80003f65270 */
[----:B------:R-:W-:Y:S02]  /*03b0*/  P2R R0, PR, RZ, 0x8 ;  /* 0x00000008ff007803 */ /* 0x000fe40000000000 */
[----:B------:R-:W-:-:S05]  /*03c0*/  LOP3.LUT R0, R6, 0xfffffffc, RZ, 0xc0, !PT ;  /* 0xfffffffc06007812 */ /* 0x000fca00078ec0ff */
[----:B------:R-:W-:Y:S01]  /*03d0*/  VOTEU.ALL UP0, P0 ;  /* 0x00000000003f7886 */ /* 0x000fe20000000000 */
[----:B------:R-:W-:Y:S01]  /*03e0*/  IMAD.IADD R0, R5, 0x1, -R0 ;  /* 0x0000000105007824 */ /* 0x000fe200078e0a00 */
[----:B------:R-:W0:Y:S01]  /*03f0*/  @P3 LDC R17, c[0x0][0x10] ;  /* 0x00000400ff113b82 */ /* 0x000e220000000800 */
[----:B------:R-:W-:Y:S01]  /*0400*/  VOTEU.ALL UP1, P0 ;  /* 0x00000000003f7886 */ /* 0x000fe20000020000 */
[----:B------:R-:W-:Y:S01]  /*0410*/  @P3 MOV R7, RZ ;  /* 0x000000ff00073202 */ /* 0x000fe20000000f00 */
[----:B------:R-:W-:Y:S01]  /*0420*/  @!UP0 UMOV UR6, 0x400 ;  /* 0x0000040000068882 */ /* 0x000fe20000000000 */
[----:B------:R-:W-:-:S04]  /*0430*/  @!UP0 UIADD3 UR4, -UR4, 0x100000, URZ ;  /* 0x0010000004048890 */ /* 0x000fc8000fffe13f */
[----:B------:R-:W-:Y:S02]  /*0440*/  @!UP0 USHF.L.U32 UR5, UR4, 0xb, URZ ;  /* 0x0000000b04058899 */ /* 0x000fe4000800063f */
[----:B------:R-:W-:Y:S01]  /*0450*/  @!UP0 USHF.L.U32 UR4, UR4, 0x1, URZ ;  /* 0x0000000104048899 */ /* 0x000fe2000800063f */
[----:B--2---:R-:W-:Y:S01]  /*0460*/  @P3 IMAD.MOV.U32 R6, RZ, RZ, R3 ;  /* 0x000000ffff063224 */ /* 0x004fe200078e0003 */
[----:B------:R-:W-:Y:S01]  /*0470*/  @P3 MOV R11, RZ ;  /* 0x000000ff000b3202 */ /* 0x000fe20000000f00 */
[----:B------:R-:W-:Y:S01]  /*0480*/  IMAD.MOV.U32 R5, RZ, RZ, RZ ;  /* 0x000000ffff057224 */ /* 0x000fe200078e00ff */
[----:B------:R-:W1:Y:S08]  /*0490*/  @!UP0 S2UR UR7, SR_CgaCtaId ;  /* 0x00000000000789c3 */ /* 0x000e700000008800 */
[----:B------:R-:W2:Y:S01]  /*04a0*/  @!P3 LDC R9, c[0x0][0xc] ;  /* 0x00000300ff09bb82 */ /* 0x000ea20000000800 */
[----:B0-----:R-:W-:-:S04]  /*04b0*/  @P3 IMAD.WIDE.U32 R16, R4, R17, R6 ;  /* 0x0000001104103225 */ /* 0x001fc800078e0006 */
[----:B------:R-:W-:Y:S01]  /*04c0*/  @P3 IMAD.IADD R17, R17, 0x1, R11 ;  /* 0x0000000111113824 */ /* 0x000fe200078e020b */
[----:B-1----:R-:W-:Y:S01]  /*04d0*/  @!UP0 ULEA UR6, UR7, UR6, 0x18 ;  /* 0x0000000607068291 */ /* 0x002fe2000f8ec03f */
[----:B------:R-:W-:Y:S01]  /*04e0*/  VOTEU.ALL UP0, P0 ;  /* 0x00000000003f7886 */ /* 0x000fe20000000000 */
[----:B------:R-:W-:-:S04]  /*04f0*/  ISETP.NE.AND P0, PT, R0, 0x3, PT ;  /* 0x000000030000780c */ /* 0x000fc80003f05270 */
[----:B------:R-:W-:Y:S01]  /*0500*/  ISETP.EQ.OR P0, PT, R0, RZ, !P0 ;  /* 0x000000ff0000720c */ /* 0x000fe20004702670 */
[----:B--2---:R-:W-:-:S03]  /*0510*/  @!P3 IMAD.WIDE.U32 R6, R9, R3, R4 ;  /* 0x000000030906b225 */ /* 0x004fc600078e0004 */
[C---:B------:R-:W-:Y:S01]  /*0520*/  ISETP.EQ.AND P0, PT, R8.reuse, RZ, P0 ;  /* 0x000000ff0800720c */ /* 0x040fe20000702270 */
[----:B------:R-:W-:Y:S01]  /*0530*/  VIADD R8, R8, 0xffffffff ;  /* 0xffffffff08087836 */ /* 0x000fe20000000000 */
[----:B------:R-:W0:Y:S02]  /*0540*/  FENCE.VIEW.ASYNC.S ;  /* 0x00000000000073c6 */ /* 0x000e240000000000 */
[----:B0-----:R0:W3:Y:S01]  /*0550*/  @!UP0 SYNCS.EXCH.64 URZ, [UR6+0x60], UR4 ;  /* 0x00006004063f85b2 */ /* 0x0010e20008000100 */
[----:B------:R-:W-:Y:S01]  /*0560*/  @!P3 IMAD.MOV.U32 R16, RZ, RZ, R6 ;  /* 0x000000ffff10b224 */ /* 0x000fe200078e0006 */
[----:B------:R-:W-:Y:S02]  /*0570*/  SEL R19, RZ, 0x1, !P0 ;  /* 0x00000001ff137807 */ /* 0x000fe40004000000 */
[----:B------:R-:W-:Y:S02]  /*0580*/  ISETP.GE.U32.AND P1, PT, R8, 0x2, PT ;  /* 0x000000020800780c */ /* 0x000fe40003f26070 */
[----:B------:R-:W-:-:S02]  /*0590*/  @!P3 MOV R17, R7 ;  /* 0x000000070011b202 */ /* 0x000fc40000000f00 */
[----:B------:R-:W-:Y:S01]  /*05a0*/  SEL R19, R19, 0x2, P1 ;  /* 0x0000000213137807 */ /* 0x000fe20000800000 */
[----:B------:R0:W3:Y:S01]  /*05b0*/  @!UP1 SYNCS.EXCH.64 URZ, [UR6+0x68], UR4 ;  /* 0x00006804063f95b2 */ /* 0x0000e20008000100 */
[----:B------:R-:W-:Y:S01]  /*05c0*/  NOP ;  /* 0x0000000000007918 */ /* 0x000fe20000000000 */
[----:B---34-:R-:W-:Y:S06]  /*05d0*/  BAR.SYNC.DEFER_BLOCKING 0x0 ;  /* 0x0000000000007b1d */ /* 0x018fec0000010000 */
[----:B------:R-:W-:Y:S05]  /*05e0*/  @!P2 BRA `(.L_x_3) ;  /* 0x000000840098a947 */ /* 0x000fea0003800000 */
[----:B------:R-:W-:-:S13]  /*05f0*/  ISETP.GT.U32.AND P0, PT, R8, 0x1, PT ;  /* 0x000000010800780c */ /* 0x000fda0003f04070 */
[----:B0-----:R-:W-:Y:S05]  /*0600*/  @P0 EXIT ;  /* 0x000000000000094d */ /* 0x001fea0003800000 */
[----:B------:R-:W-:Y:S01]  /*0610*/  ULDC.64 UR4, c[0x0][0x650] ;  /* 0x0001940000047ab9 */ /* 0x000fe20000000a00 */
[----:B------:R-:W-:Y:S01]  /*0620*/  PRMT R0, RZ, 0x7610, R0 ;  /* 0x00007610ff007816 */ /* 0x000fe20000000000 */
[----:B------:R-:W-:Y:S01]  /*0630*/  IMAD.MOV.U32 R152, RZ, RZ, -0x1 ;  /* 0xffffffffff987424 */ /* 0x000fe200078e00ff */
[----:B------:R-:W-:Y:S01]  /*0640*/  ISETP.GE.U32.AND P0, PT, R16, UR4, PT ;  /* 0x0000000410007c0c */ /* 0x000fe2000bf06070 */
[----:B------:R-:W-:Y:S01]  /*0650*/  IMAD.MOV.U32 R153, RZ, RZ, -0x1 ;  /* 0xffffffffff997424 */ /* 0x000fe200078e00ff */
[----:B------:R-:W-:Y:S02]  /*0660*/  MOV R23, 0xffffffff ;  /* 0xffffffff00177802 */ /* 0x000fe40000000f00 */
[----:B------:R-:W-:-:S13]  /*0670*/  ISETP.GE.U32.AND.EX P0, PT, R17, UR5, PT, P0 ;  /* 0x0000000511007c0c */ /* 0x000fda000bf06100 */
[----:B------:R-:W-:Y:S05]  /*0680*/  @P0 BRA `(.L_x_4) ;  /* 0x0000000400540947 */ /* 0x000fea0003800000 */
[----:B------:R-:W0:Y:S01]  /*0690*/  LDC.64 R14, c[0x0][0x628] ;  /* 0x00018a00ff0e7b82 */ /* 0x000e220000000a00 */
[----:B------:R-:W-:Y:S02]  /*06a0*/  IMAD.MOV.U32 R6, RZ, RZ, R16 ;  /* 0x000000ffff067224 */ /* 0x000fe400078e0010 */
[----:B------:R-:W-:-:S05]  /*06b0*/  IMAD.MOV.U32 R7, RZ, RZ, R17 ;  /* 0x000000ffff077224 */ /* 0x000fca00078e0011 */
[----:B------:R-:W1:Y:S08]  /*06c0*/  LDC R0, c[0x0][0x630] ;  /* 0x00018c00ff007b82 */ /* 0x000e700000000800 */
[----:B------:R-:W2:Y:S01]  /*06d0*/  LDC.64 R20, c[0x0][0x620] ;  /* 0x00018800ff147b82 */ /* 0x000ea20000000a00 */
[----:B0-----:R-:W-:-:S04]  /*06e0*/  ISETP.NE.U32.AND P0, PT, R14, RZ, PT ;  /* 0x000000ff0e00720c */ /* 0x001fc80003f05070 */
[----:B------:R-:W-:-:S13]  /*06f0*/  ISETP.NE.AND.EX P0, PT, R15, RZ, PT, P0 ;  /* 0x000000ff0f00720c */ /* 0x000fda0003f05300 */
[----:B-12---:R-:W-:Y:S05]  /*0700*/  @!P0 BRA `(.L_x_5) ;  /* 0x0000000000288947 */ /* 0x006fea0003800000 */
[----:B------:R-:W0:Y:S02]  /*0710*/  LDC R11, c[0x0][0x634] ;  /* 0x00018d00ff0b7b82 */ /* 0x000e240000000800 */
[----:B0-----:R-:W-:-:S04]  /*0720*/  IADD3 R11, P0, R16, R11, RZ ;  /* 0x0000000b100b7210 */ /* 0x001fc80007f1e0ff */
[----:B------:R-:W-:-:S05]  /*0730*/  IADD3.X R13, RZ, R17, RZ, P0, !PT ;  /* 0x00000011ff0d7210 */ /* 0x000fca00007fe4ff */
[----:B------:R-:W-:-:S04]  /*0740*/  IMAD.WIDE.U32 R6, R13, R14, RZ ;  /* 0x0000000e0d067225 */ /* 0x000fc800078e00ff */
[----:B------:R-:W-:-:S04]  /*0750*/  IMAD.WIDE.U32 R8, P0, R11, R15, R6 ;  /* 0x0000000f0b087225 */ /* 0x000fc80007800006 */
[----:B------:R-:W-:-:S04]  /*0760*/  IMAD.WIDE.U32 R6, R11, R14, RZ ;  /* 0x0000000e0b067225 */ /* 0x000fc800078e00ff */
[----:B------:R-:W-:Y:S01]  /*0770*/  IMAD.X R11, RZ, RZ, RZ, P0 ;  /* 0x000000ffff0b7224 */ /* 0x000fe200000e06ff */
[----:B------:R-:W-:Y:S01]  /*0780*/  IADD3 RZ, P0, R7, R8, RZ ;  /* 0x0000000807ff7210 */ /* 0x000fe20007f1e0ff */
[----:B------:R-:W-:-:S04]  /*0790*/  IMAD.MOV.U32 R10, RZ, RZ, R9 ;  /* 0x000000ffff0a7224 */ /* 0x000fc800078e0009 */
[----:B------:R-:W-:-:S08]  /*07a0*/  IMAD.WIDE.U32.X R6, R13, R15, R10, P0 ;  /* 0x0000000f0d067225 */ /* 0x000fd000000e040a */
.L_x_5:
[-CC-:B------:R-:W-:Y:S01]  /*07b0*/  SHF.R.U64 R23, R6, R0.reuse, R7.reuse ;  /* 0x0000000006177219 */ /* 0x180fe20000001207 */
[----:B------:R-:W0:Y:S01]  /*07c0*/  LDC R10, c[0x0][0x618] ;  /* 0x00018600ff0a7b82 */ /* 0x000e220000000800 */
[----:B------:R-:W-:Y:S01]  /*07d0*/  SHF.R.U32.HI R5, RZ, R0, R7 ;  /* 0x00000000ff057219 */ /* 0x000fe20000011607 */
[----:B------:R-:W-:Y:S01]  /*07e0*/  ULDC UR4, c[0x0][0x150] ;  /* 0x0000540000047ab9 */ /* 0x000fe20000000800 */
[----:B------:R-:W-:Y:S02]  /*07f0*/  IADD3 R9, P0, RZ, -R23, RZ ;  /* 0x80000017ff097210 */ /* 0x000fe40007f1e0ff */
[----:B------:R-:W-:Y:S02]  /*0800*/  I2FP.F32.U32 R0, R4 ;  /* 0x0000000400007245 */ /* 0x000fe40000201000 */
[----:B------:R-:W-:Y:S01]  /*0810*/  IADD3.X R11, RZ, ~R5, RZ, P0, !PT ;  /* 0x80000005ff0b7210 */ /* 0x000fe200007fe4ff */
[----:B------:R-:W1:Y:S01]  /*0820*/  LDC.64 R28, c[0x0][0x640] ;  /* 0x00019000ff1c7b82 */ /* 0x000e620000000a00 */
[----:B------:R-:W-:-:S04]  /*0830*/  IMAD.WIDE.U32 R6, R9, R20, R16 ;  /* 0x0000001409067225 */ /* 0x000fc800078e0010 */
[----:B------:R-:W-:Y:S01]  /*0840*/  FMUL R0, R0, UR4 ;  /* 0x0000000400007c20 */ /* 0x000fe20008400000 */
[----:B------:R-:W-:Y:S01]  /*0850*/  ULDC UR4, c[0x0][0x154] ;  /* 0x0000550000047ab9 */ /* 0x000fe20000000800 */
[----:B------:R-:W-:Y:S01]  /*0860*/  IMAD R8, R11, R20, RZ ;  /* 0x000000140b087224 */ /* 0x000fe200078e02ff */
[----:B------:R-:W2:Y:S03]  /*0870*/  LDC R5, c[0x0][0x144] ;  /* 0x00005100ff057b82 */ /* 0x000ea60000000800 */
[----:B------:R-:W3:Y:S01]  /*0880*/  F2I.U32.TRUNC.NTZ R0, R0 ;  /* 0x0000000000007305 */ /* 0x000ee2000020f000 */
[----:B------:R-:W-:-:S04]  /*0890*/  IMAD R9, R9, R21, R8 ;  /* 0x0000001509097224 */ /* 0x000fc800078e0208 */
[----:B------:R-:W-:Y:S01]  /*08a0*/  IMAD.IADD R7, R7, 0x1, R9 ;  /* 0x0000000107077824 */ /* 0x000fe200078e0209 */
[----:B------:R-:W-:Y:S01]  /*08b0*/  MOV R9, 0xffffffff ;  /* 0xffffffff00097802 */ /* 0x000fe20000000f00 */
[----:B------:R-:W4:Y:S03]  /*08c0*/  LDC R12, c[0x0][0x608] ;  /* 0x00018200ff0c7b82 */ /* 0x000f260000000800 */
[-CC-:B0-----:R-:W-:Y:S02]  /*08d0*/  SHF.R.U64 R20, R6, R10.reuse, R7.reuse ;  /* 0x0000000a06147219 */ /* 0x181fe40000001207 */
[----:B------:R-:W-:Y:S02]  /*08e0*/  I2FP.F32.U32 R6, R3 ;  /* 0x0000000300067245 */ /* 0x000fe40000201000 */
[----:B------:R-:W-:Y:S01]  /*08f0*/  SHF.R.U32.HI R7, RZ, R10, R7 ;  /* 0x0000000aff077219 */ /* 0x000fe20000011607 */
[----:B------:R-:W0:Y:S01]  /*0900*/  LDC R26, c[0x0][0x658] ;  /* 0x00019600ff1a7b82 */ /* 0x000e220000000800 */
[----:B-1----:R-:W-:Y:S01]  /*0910*/  ISETP.NE.U32.AND P0, PT, R28, RZ, PT ;  /* 0x000000ff1c00720c */ /* 0x002fe20003f05070 */
[----:B---3--:R-:W-:-:S02]  /*0920*/  IMAD.MOV R8, RZ, RZ, -R0 ;  /* 0x000000ffff087224 */ /* 0x008fc400078e0a00 */
[----:B------:R-:W-:Y:S01]  /*0930*/  FMUL R6, R6, UR4 ;  /* 0x0000000406067c20 */ /* 0x000fe20008400000 */
[----:B------:R-:W-:-:S03]  /*0940*/  ISETP.NE.AND.EX P0, PT, R29, RZ, PT, P0 ;  /* 0x000000ff1d00720c */ /* 0x000fc60003f05300 */
[----:B------:R-:W1:Y:S01]  /*0950*/  LDC R14, c[0x0][0x148] ;  /* 0x00005200ff0e7b82 */ /* 0x000e620000000800 */
[----:B--2---:R-:W-:-:S07]  /*0960*/  IMAD R0, R5, R8, R4 ;  /* 0x0000000805007224 */ /* 0x004fce00078e0204 */
[----:B------:R-:W2:Y:S01]  /*0970*/  LDC R24, c[0x0][0x600] ;  /* 0x00018000ff187b82 */ /* 0x000ea20000000800 */
[-CC-:B----4-:R-:W-:Y:S02]  /*0980*/  SHF.R.U64 R30, R20, R12.reuse, R7.reuse ;  /* 0x0000000c141e7219 */ /* 0x190fe40000001207 */
[----:B------:R-:W-:Y:S01]  /*0990*/  SHF.R.U32.HI R5, RZ, R12, R7 ;  /* 0x0000000cff057219 */ /* 0x000fe20000011607 */
[----:B------:R-:W-:Y:S01]  /*09a0*/  IMAD.MOV.U32 R7, RZ, RZ, 0x1 ;  /* 0x00000001ff077424 */ /* 0x000fe200078e00ff */
[----:B------:R3:W4:Y:S03]  /*09b0*/  F2I.U32.TRUNC.NTZ R12, R6 ;  /* 0x00000006000c7305 */ /* 0x000726000020f000 */
[----:B------:R-:W1:Y:S01]  /*09c0*/  LDC R15, c[0x0][0x648] ;  /* 0x00019200ff0f7b82 */ /* 0x000e620000000800 */
[-C--:B0-----:R-:W-:Y:S02]  /*09d0*/  SHF.L.U32 R4, R9, R26.reuse, RZ ;  /* 0x0000001a09047219 */ /* 0x081fe400000006ff */
[----:B------:R-:W-:-:S02]  /*09e0*/  SHF.R.U64 R32, R30, R26, R5 ;  /* 0x0000001a1e207219 */ /* 0x000fc40000001205 */
[----:B------:R-:W-:Y:S02]  /*09f0*/  LOP3.LUT R11, RZ, R4, RZ, 0x33, !PT ;  /* 0x00000004ff0b7212 */ /* 0x000fe400078e33ff */
[-C--:B------:R-:W-:Y:S01]  /*0a00*/  SHF.R.U32.HI R5, RZ, R26.reuse, R5 ;  /* 0x0000001aff057219 */ /* 0x080fe20000011605 */
[----:B------:R-:W0:Y:S01]  /*0a10*/  LDC R21, c[0x0][0x638] ;  /* 0x00018e00ff157b82 */ /* 0x000e220000000800 */
[----:B------:R-:W-:Y:S01]  /*0a20*/  SHF.L.U32 R10, R7, R26, RZ ;  /* 0x0000001a070a7219 */ /* 0x000fe200000006ff */
[----:B------:R-:W-:-:S06]  /*0a30*/  IMAD.MOV.U32 R4, RZ, RZ, R32 ;  /* 0x000000ffff047224 */ /* 0x000fcc00078e0020 */
[----:B------:R-:W0:Y:S01]  /*0a40*/  LDC R152, c[0x0][0x610] ;  /* 0x00018400ff987b82 */ /* 0x000e220000000800 */
[----:B---34-:R-:W-:Y:S05]  /*0a50*/  @!P0 BRA `(.L_x_6) ;  /* 0x0000000000288947 */ /* 0x018fea0003800000 */
[----:B------:R-:W3:Y:S02]  /*0a60*/  LDC R9, c[0x0][0x64c] ;  /* 0x00019300ff097b82 */ /* 0x000ee40000000800 */
[----:B---3--:R-:W-:-:S04]  /*0a70*/  IADD3 R9, P0, R32, R9, RZ ;  /* 0x0000000920097210 */ /* 0x008fc80007f1e0ff */
        /* <DEDUP_REMOVED lines=8> */
.L_x_6:
[----:B-1----:R-:W-:Y:S01]  /*0b00*/  SHF.R.U64 R4, R4, R15, R5 ;  /* 0x0000000f04047219 */ /* 0x002fe20000001205 */
[----:B--2---:R-:W-:Y:S01]  /*0b10*/  VIADD R5, R24, 0xffffffff ;  /* 0xffffffff18057836 */ /* 0x004fe20000000000 */
[----:B------:R-:W-:Y:S02]  /*0b20*/  IADD3 R12, -R12, RZ, RZ ;  /* 0x000000ff0c0c7210 */ /* 0x000fe40007ffe1ff */
[----:B------:R-:W-:Y:S01]  /*0b30*/  LOP3.LUT R11, R30, R11, RZ, 0xc0, !PT ;  /* 0x0000000b1e0b7212 */ /* 0x000fe200078ec0ff */
[----:B------:R-:W-:Y:S01]  /*0b40*/  IMAD.MOV R6, RZ, RZ, -R4 ;  /* 0x000000ffff067224 */ /* 0x000fe200078e0a04 */
[----:B------:R-:W-:Y:S01]  /*0b50*/  LOP3.LUT R5, R20, R5, RZ, 0xc0, !PT ;  /* 0x0000000514057212 */ /* 0x000fe200078ec0ff */
[----:B------:R-:W-:Y:S02]  /*0b60*/  @P3 IMAD R0, R14, R12, R3 ;  /* 0x0000000c0e003224 */ /* 0x000fe400078e0203 */
[----:B------:R-:W-:Y:S02]  /*0b70*/  IMAD R11, R10, R4, R11 ;  /* 0x000000040a0b7224 */ /* 0x000fe400078e020b */
[----:B0-----:R-:W-:-:S02]  /*0b80*/  IMAD R3, R6, R21, R32 ;  /* 0x0000001506037224 */ /* 0x001fc400078e0220 */
[----:B------:R-:W-:Y:S01]  /*0b90*/  IMAD R152, R11, R152, R0 ;  /* 0x000000980b987224 */ /* 0x000fe200078e0200 */
[----:B------:R-:W-:Y:S01]  /*0ba0*/  MOV R0, 0x1 ;  /* 0x0000000100007802 */ /* 0x000fe20000000f00 */
[----:B------:R-:W-:-:S05]  /*0bb0*/  IMAD R3, R3, R24, R5 ;  /* 0x0000001803037224 */ /* 0x000fca00078e0205 */
[----:B------:R-:W-:Y:S02]  /*0bc0*/  SEL R153, R3, R152, !P3 ;  /* 0x0000009803997207 */ /* 0x000fe40005800000 */
[----:B------:R-:W-:-:S07]  /*0bd0*/  SEL R152, R152, R3, !P3 ;  /* 0x0000000398987207 */ /* 0x000fce0005800000 */
.L_x_4:
[----:B------:R-:W-:-:S08]  /*0be0*/  NOP ;  /* 0x0000000000007918 */ /* 0x000fd00000000000 */
[----:B------:R-:W0:Y:S02]  /*0bf0*/  USETMAXREG.TRY_ALLOC.CTAPOOL UP0, 0xe8 ;  /* 0x000000e8000079c8 */ /* 0x000e240008000600 */
[----:B0-----:R-:W-:-:S13]  /*0c00*/  PLOP3.LUT P0, PT, PT, PT, UP0, 0x80, 0x0 ;  /* 0x000000000000781c */ /* 0x001fda0003f0f008 */
[----:B------:R-:W-:Y:S05]  /*0c10*/  @!P0 BRA `(.L_x_4) ;  /* 0xfffffffc00f08947 */ /* 0x000fea000383ffff */
[----:B------:R-:W-:Y:S01]  /*0c20*/  ULDC.64 UR4, c[0x0][0x598] ;  /* 0x0001660000047ab9 */ /* 0x000fe20000000a00 */
[----:B------:R-:W-:Y:S01]  /*0c30*/  ULDC.64 UR36, c[0x0][0x208] ;  /* 0x0000820000247ab9 */ /* 0x000fe20000000a00 */
[----:B------:R-:W-:-:S04]  /*0c40*/  ISETP.NE.U32.AND P0, PT, RZ, UR4, PT ;  /* 0x00000004ff007c0c */ /* 0x000fc8000bf05070 */
[----:B------:R-:W-:-:S13]  /*0c50*/  ISETP.NE.AND.EX P0, PT, RZ, UR5, PT, P0 ;  /* 0x00000005ff007c0c */ /* 0x000fda000bf05300 */
[----:B------:R-:W-:Y:S05]  /*0c60*/  @!P0 BRA `(.L_x_7) ;  /* 0x00000000001c8947 */ /* 0x000fea0003800000 */
[----:B------:R-:W0:Y:S02]  /*0c70*/  LDC.64 R4, c[0x0][0x598] ;  /* 0x00016600ff047b82 */ /* 0x000e240000000a00 */
[----:B0-----:R-:W2:Y:S02]  /*0c80*/  LDG.E.64 R4, desc[UR36][R4.64] ;  /* 0x0000002404047981 */ /* 0x001ea4000c1e1b00 */
[----:B--2---:R-:W-:-:S04]  /*0c90*/  ISETP.NE.U32.AND P0, PT, R4, RZ, PT ;  /* 0x000000ff0400720c */ /* 0x004fc80003f05070 */
[----:B------:R-:W-:-:S13]  /*0ca0*/  ISETP.NE.AND.EX P0, PT, R5, RZ, PT, P0 ;  /* 0x000000ff0500720c */ /* 0x000fda0003f05300 */
[----:B------:R-:W-:Y:S05]  /*0cb0*/  @!P0 BRA `(.L_x_7) ;  /* 0x0000000000088947 */ /* 0x000fea0003800000 */
[----:B------:R0:W5:Y:S01]  /*0cc0*/  LD.E R154, desc[UR36][R4.64] ;  /* 0x00000024049a7980 */ /* 0x000162000c101900 */
[----:B------:R-:W-:Y:S05]  /*0cd0*/  BRA `(.L_x_8) ;  /* 0x0000000000247947 */ /* 0x000fea0003800000 */
.L_x_7:
[----:B------:R-:W-:Y:S02]  /*0ce0*/  ULDC.64 UR4, c[0x0][0x588] ;  /* 0x0001620000047ab9 */ /* 0x000fe40000000a00 */
[----:B------:R-:W-:-:S04]  /*0cf0*/  ISETP.NE.U32.AND P0, PT, RZ, UR4, PT ;  /* 0x00000004ff007c0c */ /* 0x000fc8000bf05070 */
[----:B------:R-:W-:-:S13]  /*0d00*/  ISETP.NE.AND.EX P0, PT, RZ, UR5, PT, P0 ;  /* 0x00000005ff007c0c */ /* 0x000fda000bf05300 */
[----:B------:R-:W-:Y:S05]  /*0d10*/  @!P0 BRA `(.L_x_9) ;  /* 0x00000000000c8947 */ /* 0x000fea0003800000 */
[----:B------:R-:W0:Y:S02]  /*0d20*/  LDC.64 R154, c[0x0][0x588] ;  /* 0x00016200ff9a7b82 */ /* 0x000e240000000a00 */
[----:B0-----:R1:W5:Y:S01]  /*0d30*/  LDG.E R154, desc[UR36][R154.64] ;  /* 0x000000249a9a7981 */ /* 0x001362000c1e1900 */
[----:B------:R-:W-:Y:S05]  /*0d40*/  BRA `(.L_x_8) ;  /* 0x0000000000087947 */ /* 0x000fea0003800000 */
.L_x_9:
[----:B------:R-:W-:Y:S02]  /*0d50*/  ULDC UR4, c[0x0][0x580] ;  /* 0x0001600000047ab9 */ /* 0x000fe40000000800 */
[----:B------:R-:W-:-:S07]  /*0d60*/  IMAD.U32 R154, RZ, RZ, UR4 ;  /* 0x00000004ff9a7e24 */ /* 0x000fce000f8e00ff */
.L_x_8:
[----:B------:R-:W-:Y:S02]  /*0d70*/  ULDC.64 UR4, c[0x0][0x5a0] ;  /* 0x0001680000047ab9 */ /* 0x000fe40000000a00 */
[----:B------:R-:W-:-:S04]  /*0d80*/  ISETP.NE.U32.AND P0, PT, RZ, UR4, PT ;  /* 0x00000004ff007c0c */ /* 0x000fc8000bf05070 */
[----:B------:R-:W-:-:S13]  /*0d90*/  ISETP.NE.AND.EX P0, PT, RZ, UR5, PT, P0 ;  /* 0x00000005ff007c0c */ /* 0x000fda000bf05300 */
[----:B------:R-:W-:Y:S05]  /*0da0*/  @!P0 BRA `(.L_x_10) ;  /* 0x00000000001c8947 */ /* 0x000fea0003800000 */
[----:B0-----:R-:W0:Y:S02]  /*0db0*/  LDC.64 R4, c[0x0][0x5a0] ;  /* 0x00016800ff047b82 */ /* 0x001e240000000a00 */
[----:B0-----:R-:W2:Y:S02]  /*0dc0*/  LDG.E.64 R4, desc[UR36][R4.64] ;  /* 0x0000002404047981 */ /* 0x001ea4000c1e1b00 */
[----:B--2---:R-:W-:-:S04]  /*0dd0*/  ISETP.NE.U32.AND P0, PT, R4, RZ, PT ;  /* 0x000000ff0400720c */ /* 0x004fc80003f05070 */
[----:B------:R-:W-:-:S13]  /*0de0*/  ISETP.NE.AND.EX P0, PT, R5, RZ, PT, P0 ;  /* 0x000000ff0500720c */ /* 0x000fda0003f05300 */
[----:B------:R-:W-:Y:S05]  /*0df0*/  @!P0 BRA `(.L_x_10) ;  /* 0x0000000000088947 */ /* 0x000fea0003800000 */
[----:B-1----:R0:W5:Y:S01]  /*0e00*/  LD.E R155, desc[UR36][R4.64] ;  /* 0x00000024049b7980 */ /* 0x002162000c101900 */
[----:B------:R-:W-:Y:S05]  /*0e10*/  BRA `(.L_x_11) ;  /* 0x0000000000247947 */ /* 0x000fea0003800000 */
.L_x_10:
[----:B------:R-:W-:Y:S02]  /*0e20*/  ULDC.64 UR4, c[0x0][0x590] ;  /* 0x0001640000047ab9 */ /* 0x000fe40000000a00 */
[----:B------:R-:W-:-:S04]  /*0e30*/  ISETP.NE.U32.AND P0, PT, RZ, UR4, PT ;  /* 0x00000004ff007c0c */ /* 0x000fc8000bf05070 */
[----:B------:R-:W-:-:S13]  /*0e40*/  ISETP.NE.AND.EX P0, PT, RZ, UR5, PT, P0 ;  /* 0x00000005ff007c0c */ /* 0x000fda000bf05300 */
[----:B------:R-:W-:Y:S05]  /*0e50*/  @!P0 BRA `(.L_x_12) ;  /* 0x00000000000c8947 */ /* 0x000fea0003800000 */
[----:B0-----:R-:W1:Y:S02]  /*0e60*/  LDC.64 R4, c[0x0][0x590] ;  /* 0x00016400ff047b82 */ /* 0x001e640000000a00 */
[----:B-1----:R1:W5:Y:S01]  /*0e70*/  LDG.E R155, desc[UR36][R4.64] ;  /* 0x00000024049b7981 */ /* 0x002362000c1e1900 */
[----:B------:R-:W-:Y:S05]  /*0e80*/  BRA `(.L_x_11) ;  /* 0x0000000000087947 */ /* 0x000fea0003800000 */
.L_x_12:
[----:B------:R-:W-:Y:S02]  /*0e90*/  ULDC UR4, c[0x0][0x584] ;  /* 0x0001610000047ab9 */ /* 0x000fe40000000800 */
[----:B-1----:R-:W-:-:S07]  /*0ea0*/  IMAD.U32 R155, RZ, RZ, UR4 ;  /* 0x00000004ff9b7e24 */ /* 0x002fce000f8e00ff */
.L_x_11:
[----:B------:R-:W-:-:S13]  /*0eb0*/  LOP3.LUT P0, RZ, R0, 0xff, RZ, 0xc0, !PT ;  /* 0x000000ff00ff7812 */ /* 0x000fda000780c0ff */
[----:B------:R-:W-:Y:S05]  /*0ec0*/  @!P0 EXIT ;  /* 0x000000000000894d */ /* 0x000fea0003800000 */
[----:B------:R-:W-:Y:S01]  /*0ed0*/  ULDC UR4, c[0x0][0x28c] ;  /* 0x0000a30000047ab9 */ /* 0x000fe20000000800 */
[----:B------:R-:W-:Y:S01]  /*0ee0*/  LOP3.LUT R166, R19, 0x1, RZ, 0xfc, !PT ;  /* 0x0000000113a67812 */ /* 0x000fe200078efcff */
[----:B------:R-:W-:Y:S01]  /*0ef0*/  UIADD3 UR4, UR4, 0x1f, URZ ;  /* 0x0000001f04047890 */ /* 0x000fe2000fffe03f */
[----:B------:R-:W-:Y:S01]  /*0f00*/  UMOV UR38, URZ ;  /* 0x0000003f00267c82 */ /* 0x000fe20008000000 */
[----:B------:R-:W-:Y:S02]  /*0f10*/  UMOV UR39, URZ ;  /* 0x0000003f00277c82 */ /* 0x000fe40008000000 */
[----:B------:R-:W-:-:S04]  /*0f20*/  USHF.R.S32.HI UR5, URZ, 0x1f, UR4 ;  /* 0x0000001f3f057899 */ /* 0x000fc80008011404 */
[----:B------:R-:W-:-:S04]  /*0f30*/  ULEA.HI UR5, UR5, UR4, URZ, 0x5 ;  /* 0x0000000405057291 */ /* 0x000fc8000f8f283f */
[----:B------:R-:W-:-:S12]  /*0f40*/  USHF.R.S32.HI UR40, URZ, 0x5, UR5 ;  /* 0x000000053f287899 */ /* 0x000fd80008011405 */
.L_x_284:
[----:B------:R-:W-:Y:S01]  /*0f50*/  LOP3.LUT R0, R18, 0x80, RZ, 0xc0, !PT ;  /* 0x0000008012007812 */ /* 0x000fe200078ec0ff */
[----:B--2---:R-:W2:Y:S01]  /*0f60*/  S2UR UR7, SR_CgaCtaId ;  /* 0x00000000000779c3 */ /* 0x004ea20000008800 */
[----:B------:R-:W-:Y:S02]  /*0f70*/  UMOV UR6, 0x400 ;  /* 0x0000040000067882 */ /* 0x000fe40000000000 */
[----:B------:R-:W-:-:S06]  /*0f80*/  SHF.R.U32.HI R0, RZ, 0x7, R0 ;  /* 0x00000007ff007819 */ /* 0x000fcc0000011600 */
[----:B---3--:R-:W3:Y:S01]  /*0f90*/  SHFL.IDX PT, R0, R0, RZ, 0x1f ;  /* 0x00001fff00007589 */ /* 0x008ee200000e0000 */
[----:B--2---:R-:W-:Y:S01]  /*0fa0*/  ULEA UR42, UR7, UR6, 0x18 ;  /* 0x00000006072a7291 */ /* 0x004fe2000f8ec03f */
[----:B---3--:R-:W-:-:S13]  /*0fb0*/  R2UR UR4, R0 ;  /* 0x00000000000472ca */ /* 0x008fda00000e0000 */
[----:B------:R-:W-:-:S04]  /*0fc0*/  ULEA.HI UR5, UR4, UR4, URZ, 0x1 ;  /* 0x0000000404057291 */ /* 0x000fc8000f8f083f */
[----:B------:R-:W-:-:S04]  /*0fd0*/  ULOP3.LUT UR5, UR5, 0x7fffe, URZ, 0xc0, !UPT ;  /* 0x0007fffe05057892 */ /* 0x000fc8000f8ec03f */
[----:B------:R-:W-:-:S03]  /*0fe0*/  UIADD3 UR5, UR4, -UR5, URZ ;  /* 0x8000000504057290 */ /* 0x000fc6000fffe03f */
[----:B------:R-:W-:Y:S01]  /*0ff0*/  ULDC UR4, c[0x0][0x28c] ;  /* 0x0000a30000047ab9 */ /* 0x000fe20000000800 */
[----:B------:R-:W-:Y:S01]  /*1000*/  ULEA UR5, UR5, UR42, 0xd ;  /* 0x0000002a05057291 */ /* 0x000fe2000f8e683f */
[----:B------:R-:W-:-:S03]  /*1010*/  ISETP.LT.AND P0, PT, RZ, UR4, PT ;  /* 0x00000004ff007c0c */ /* 0x000fc6000bf01270 */
[----:B------:R-:W-:-:S04]  /*1020*/  UIADD3 UR5, UR5, 0x100, URZ ;  /* 0x0000010005057890 */ /* 0x000fc8000fffe03f */
[----:B------:R-:W-:-:S04]  /*1030*/  USHF.R.U32.HI UR5, URZ, 0x4, UR5 ;  /* 0x000000043f057899 */ /* 0x000fc80008011605 */
[----:B------:R-:W-:Y:S02]  /*1040*/  ULOP3.LUT UR41, UR5, 0x3fff, URZ, 0xc0, !UPT ;  /* 0x00003fff05297892 */ /* 0x000fe4000f8ec03f */
[----:B-1--4-:R-:W-:Y:S10]  /*1050*/  @P0 BRA `(.L_x_13) ;  /* 0x0000000000400947 */ /* 0x012ff40003800000 */
[----:B------:R-:W-:Y:S01]  /*1060*/  MOV R0, 0x0 ;  /* 0x0000000000007802 */ /* 0x000fe20000000f00 */
[----:B------:R-:W-:Y:S01]  /*1070*/  ULDC.64 UR4, c[0x4][0x68] ;  /* 0x01001a0000047ab9 */ /* 0x000fe20000000a00 */
[----:B------:R-:W-:Y:S01]  /*1080*/  ULDC.64 UR6, c[0x4][0x8] ;  /* 0x0100020000067ab9 */ /* 0x000fe20000000a00 */
[----:B01----:R-:W-:Y:S01]  /*1090*/  MOV R4, UR4 ;  /* 0x0000000400047c02 */ /* 0x003fe20008000f00 */
[----:B------:R0:W1:Y:S01]  /*10a0*/  LDC.64 R14, c[0x4][R0] ;  /* 0x01000000000e7b82 */ /* 0x0000620000000a00 */
[----:B------:R-:W-:Y:S01]  /*10b0*/  IMAD.U32 R5, RZ, RZ, UR5 ;  /* 0x00000005ff057e24 */ /* 0x000fe2000f8e00ff */
[----:B------:R-:W-:Y:S01]  /*10c0*/  ULDC.64 UR4, c[0x4][0x70] ;  /* 0x01001c0000047ab9 */ /* 0x000fe20000000a00 */
[----:B------:R-:W-:Y:S01]  /*10d0*/  IMAD.U32 R10, RZ, RZ, UR6 ;  /* 0x00000006ff0a7e24 */ /* 0x000fe2000f8e00ff */
[----:B------:R-:W-:Y:S01]  /*10e0*/  MOV R7, UR5 ;  /* 0x0000000500077c02 */ /* 0x000fe20008000f00 */
[----:B------:R-:W-:Y:S01]  /*10f0*/  IMAD.U32 R6, RZ, RZ, UR4 ;  /* 0x00000004ff067e24 */ /* 0x000fe2000f8e00ff */
[----:B------:R-:W-:Y:S01]  /*1100*/  MOV R8, 0x1e1 ;  /* 0x000001e100087802 */ /* 0x000fe20000000f00 */
[----:B------:R-:W-:-:S02]  /*1110*/  IMAD.U32 R11, RZ, RZ, UR7 ;  /* 0x00000007ff0b7e24 */ /* 0x000fc4000f8e00ff */
[----:B------:R-:W-:Y:S02]  /*1120*/  IMAD.MOV.U32 R12, RZ, RZ, 0x1 ;  /* 0x00000001ff0c7424 */ /* 0x000fe400078e00ff */
[----:B0-----:R-:W-:-:S07]  /*1130*/  IMAD.MOV.U32 R13, RZ, RZ, RZ ;  /* 0x000000ffff0d7224 */ /* 0x001fce00078e00ff */
[----:B------:R-:W-:-:S07]  /*1140*/  LEPC R20, `(.L_x_13) ;  /* 0x000000001014794e */ /* 0x000fce0000000000 */
[----:B-1---5:R-:W-:Y:S05]  /*1150*/  CALL.ABS.NOINC R14 ;  /* 0x000000000e007343 */ /* 0x022fea0003c00000 */
.L_x_13:
[----:B------:R-:W-:-:S13]  /*1160*/  ISETP.NE.AND P0, PT, R166, 0x3, PT ;  /* 0x00000003a600780c */ /* 0x000fda0003f05270 */
[----:B------:R-:W-:Y:S05]  /*1170*/  @!P0 BRA `(.L_x_14) ;  /* 0x0000000000048947 */ /* 0x000fea0003800000 */
[----:B------:R-:W-:Y:S01]  /*1180*/  BPT.TRAP 0x1 ;  /* 0x000000040000795c */ /* 0x000fe20000300000 */
.L_x_14:
[----:B------:R-:W-:Y:S01]  /*1190*/  IMAD.U32 R0, RZ, RZ, UR38 ;  /* 0x00000026ff007e24 */ /* 0x000fe2000f8e00ff */
[----:B------:R-:W-:-:S04]  /*11a0*/  MOV R3, UR39 ;  /* 0x0000002700037c02 */ /* 0x000fc80008000f00 */
[----:B------:R-:W-:Y:S02]  /*11b0*/  LEA R3, R3, UR42, 0x3 ;  /* 0x0000002a03037c11 */ /* 0x000fe4000f8e18ff */
[----:B------:R-:W-:-:S04]  /*11c0*/  SHF.L.U32 R0, R0, 0x1f, RZ ;  /* 0x0000001f00007819 */ /* 0x000fc800000006ff */
[----:B------:R2:W3:Y:S01]  /*11d0*/  SYNCS.PHASECHK.TRANS64.TRYWAIT P1, [R3+URZ], R0 ;  /* 0x00000000030075a7 */ /* 0x0004e2000802017f */
[----:B------:R-:W-:Y:S05]  /*11e0*/  @!P0 BRA `(.L_x_15) ;  /* 0x0000000000048947 */ /* 0x000fea0003800000 */
[----:B------:R-:W-:Y:S01]  /*11f0*/  BPT.TRAP 0x1 ;  /* 0x000000040000795c */ /* 0x000fe20000300000 */
.L_x_15:
[----:B---3--:R-:W-:Y:S05]  /*1200*/  @P1 BRA `(.L_x_16) ;  /* 0x0000000000081947 */ /* 0x008fea0003800000 */
[----:B------:R-:W3:Y:S02]  /*1210*/  SYNCS.PHASECHK.TRANS64.TRYWAIT P1, [R3+URZ], R0 ;  /* 0x00000000030075a7 */ /* 0x000ee4000802017f */
[----:B---3--:R-:W-:Y:S05]  /*1220*/  @!P1 BRA `(.L_x_17) ;  /* 0x0000009000389947 */ /* 0x008fea0003800000 */
.L_x_16:
[----:B------:R-:W-:-:S04]  /*1230*/  UISETP.LT.AND UP0, UPT, UR40, 0x1, UPT ;  /* 0x000000012800788c */ /* 0x000fc8000bf01270 */
[----:B------:R-:W-:-:S04]  /*1240*/  USEL UR4, UR40, 0x1, UP0 ;  /* 0x0000000128047887 */ /* 0x000fc80008000000 */
[----:B------:R-:W-:-:S06]  /*1250*/  UIADD3 UR4, UR40, -UR4, URZ ;  /* 0x8000000428047290 */ /* 0x000fcc000fffe03f */
[----:B--23--:R-:W-:Y:S01]  /*1260*/  IMAD.U32 R0, RZ, RZ, UR4 ;  /* 0x00000004ff007e24 */ /* 0x00cfe2000f8e00ff */
[----:B------:R-:W-:Y:S05]  /*1270*/  WARPSYNC.ALL ;  /* 0x0000000000007948 */ /* 0x000fea0003800000 */
[----:B------:R-:W-:Y:S01]  /*1280*/  ISETP.GE.AND P1, PT, R0, 0x1, PT ;  /* 0x000000010000780c */ /* 0x000fe20003f26270 */
[----:B------:R-:W-:Y:S01]  /*1290*/  UIADD3 UR4, UR42, 0x28100, URZ ;  /* 0x000281002a047890 */ /* 0x000fe2000fffe03f */
[----:B------:R-:W-:Y:S01]  /*12a0*/  WARPGROUP.ARRIVE ;  /* 0x00000000000079c5 */ /* 0x000fe20000000000 */
[----:B------:R-:W-:Y:S01]  /*12b0*/  UMOV UR9, 0x40000040 ;  /* 0x4000004000097882 */ /* 0x000fe20000000000 */
[----:B------:R-:W-:Y:S01]  /*12c0*/  UMOV UR11, 0x40000040 ;  /* 0x40000040000b7882 */ /* 0x000fe20000000000 */
[----:B------:R-:W-:-:S04]  /*12d0*/  USHF.R.U32.HI UR4, URZ, 0x4, UR4 ;  /* 0x000000043f047899 */ /* 0x000fc80008011604 */
[----:B------:R-:W-:Y:S02]  /*12e0*/  ULOP3.LUT UR5, UR4, 0x3fff, URZ, 0xc0, !UPT ;  /* 0x00003fff04057892 */ /* 0x000fe4000f8ec03f */
[----:B------:R-:W-:Y:S02]  /*12f0*/  ULOP3.LUT UR4, UR41, 0x10000, URZ, 0xfc, !UPT ;  /* 0x0001000029047892 */ /* 0x000fe4000f8efc3f */
[----:B------:R-:W-:Y:S02]  /*1300*/  ULOP3.LUT UR5, UR5, 0x10000, URZ, 0xfc, !UPT ;  /* 0x0001000005057892 */ /* 0x000fe4000f8efc3f */
[----:B------:R-:W-:Y:S02]  /*1310*/  ULEA UR6, UR39, UR4, 0xb ;  /* 0x0000000427067291 */ /* 0x000fe4000f8e583f */
[----:B------:R-:W-:-:S05]  /*1320*/  ULEA UR7, UR39, UR5, 0xa ;  /* 0x0000000527077291 */ /* 0x000fca000f8e503f */
[----:B------:R-:W-:Y:S02]  /*1330*/  UMOV UR8, UR6 ;  /* 0x0000000600087c82 */ /* 0x000fe40008000000 */
[----:B------:R-:W-:Y:S02]  /*1340*/  UMOV UR10, UR7 ;  /* 0x00000007000a7c82 */ /* 0x000fe40008000000 */
[----:B------:R-:W-:Y:S01]  /*1350*/  HGMMA.64x128x8.F32.TF32 R88, gdesc[UR8], RZ, !UPT, gsb0 ;  /* 0x05e00000085879f0 */ /* 0x000fe2000c0028ff */
[----:B------:R-:W-:Y:S01]  /*1360*/  UIADD3 UR8, UR6, 0x400, URZ ;  /* 0x0000040006087890 */ /* 0x000fe2000fffe03f */
[----:B------:R-:W-:Y:S01]  /*1370*/  UMOV UR9, 0x40000040 ;  /* 0x4000004000097882 */ /* 0x000fe20000000000 */
[----:B------:R-:W-:Y:S02]  /*1380*/  WARPGROUP.DEPBAR.LE gsb0, 0x0 ;  /* 0x00008000000079c5 */ /* 0x000fe40000010000 */
[----:B------:R-:W-:-:S07]  /*1390*/  WARPGROUP.ARRIVE ;  /* 0x00000000000079c5 */ /* 0x000fce0000000000 */
[----:B------:R-:W-:Y:S01]  /*13a0*/  HGMMA.64x128x8.F32.TF32 R24, gdesc[UR8], RZ, !UPT, gsb0 ;  /* 0x05e00000081879f0 */ /* 0x000fe2000c0028ff */
[----:B------:R-:W-:Y:S02]  /*13b0*/  UIADD3 UR8, UR6, 0x2, URZ ;  /* 0x0000000206087890 */ /* 0x000fe4000fffe03f */
[----:B------:R-:W-:Y:S01]  /*13c0*/  UIADD3 UR10, UR7, 0x2, URZ ;  /* 0x00000002070a7890 */ /* 0x000fe2000fffe03f */
[----:B------:R-:W-:Y:S01]  /*13d0*/  UMOV UR9, 0x40000040 ;  /* 0x4000004000097882 */ /* 0x000fe20000000000 */
[----:B------:R-:W-:Y:S01]  /*13e0*/  UMOV UR11, 0x40000040 ;  /* 0x40000040000b7882 */ /* 0x000fe20000000000 */
[----:B------:R-:W-:Y:S02]  /*13f0*/  WARPGROUP.DEPBAR.LE gsb0, 0x0 ;  /* 0x00008000000079c5 */ /* 0x000fe40000010000 */
[----:B------:R-:W-:-:S06]  /*1400*/  WARPGROUP.ARRIVE ;  /* 0x00000000000079c5 */ /* 0x000fcc0000000000 */
[----:B------:R-:W-:Y:S01]  /*1410*/  HGMMA.64x128x8.F32.TF32 R88, gdesc[UR8], R88, gsb0 ;  /* 0x05e00000085879f0 */ /* 0x000fe20008002858 */
[----:B------:R-:W-:Y:S01]  /*1420*/  UIADD3 UR8, UR6, 0x402, URZ ;  /* 0x0000040206087890 */ /* 0x000fe2000fffe03f */
[----:B------:R-:W-:Y:S01]  /*1430*/  UMOV UR9, 0x40000040 ;  /* 0x4000004000097882 */ /* 0x000fe20000000000 */
[----:B------:R-:W-:Y:S02]  /*1440*/  WARPGROUP.DEPBAR.LE gsb0, 0x0 ;  /* 0x00008000000079c5 */ /* 0x000fe40000010000 */
[----:B------:R-:W-:-:S07]  /*1450*/  WARPGROUP.ARRIVE ;  /* 0x00000000000079c5 */ /* 0x000fce0000000000 */
[----:B------:R-:W-:Y:S01]  /*1460*/  HGMMA.64x128x8.F32.TF32 R24, gdesc[UR8], R24, gsb0 ;  /* 0x05e00000081879f0 */ /* 0x000fe20008002818 */
        /* <DEDUP_REMOVED lines=23> */
[----:B------:R-:W-:Y:S03]  /*15e0*/  HGMMA.64x128x8.F32.TF32 R24, gdesc[UR8], R24, gsb0 ;  /* 0x05e00000081879f0 */ /* 0x000fe60008002818 */
[----:B------:R-:W-:Y:S02]  /*15f0*/  WARPGROUP.DEPBAR.LE gsb0, 0x0 ;  /* 0x00008000000079c5 */ /* 0x000fe40000010000 */
[----:B------:R-:W-:Y:S05]  /*1600*/  @!P1 BRA `(.L_x_18) ;  /* 0x0000000400689947 */ /* 0x000fea0003800000 */
[----:B------:R-:W-:-:S04]  /*1610*/  UIADD3 UR6, UR39, 0x1, URZ ;  /* 0x0000000127067890 */ /* 0x000fc8000fffe03f */
[----:B------:R-:W-:-:S04]  /*1620*/  UISETP.NE.AND UP0, UPT, UR6, 0x5, UPT ;  /* 0x000000050600788c */ /* 0x000fc8000bf05270 */
[----:B------:R-:W-:Y:S02]  /*1630*/  USEL UR7, URZ, 0x1, UP0 ;  /* 0x000000013f077887 */ /* 0x000fe40008000000 */
[----:B------:R-:W-:Y:S02]  /*1640*/  USEL UR6, UR6, URZ, UP0 ;  /* 0x0000003f06067287 */ /* 0x000fe40008000000 */
[----:B------:R-:W-:-:S06]  /*1650*/  ULOP3.LUT UR7, UR38, UR7, URZ, 0x3c, !UPT ;  /* 0x0000000726077292 */ /* 0x000fcc000f8e3c3f */
[----:B01----:R-:W-:Y:S01]  /*1660*/  MOV R5, UR7 ;  /* 0x0000000700057c02 */ /* 0x003fe20008000f00 */
[----:B------:R-:W-:-:S06]  /*1670*/  UMOV UR7, UR39 ;  /* 0x0000002700077c82 */ /* 0x000fcc0008000000 */
.L_x_25:
[----:B01----:R-:W-:Y:S05]  /*1680*/  @!P0 BRA `(.L_x_19) ;  /* 0x0000000000048947 */ /* 0x003fea0003800000 */
[----:B------:R-:W-:Y:S01]  /*1690*/  BPT.TRAP 0x1 ;  /* 0x000000040000795c */ /* 0x000fe20000300000 */
.L_x_19:
[----:B------:R-:W0:Y:S01]  /*16a0*/  S2UR UR9, SR_CgaCtaId ;  /* 0x00000000000979c3 */ /* 0x000e220000008800 */
[----:B------:R-:W-:Y:S01]  /*16b0*/  UMOV UR8, 0x400 ;  /* 0x0000040000087882 */ /* 0x000fe20000000000 */
[----:B------:R-:W-:Y:S01]  /*16c0*/  SHF.L.U32 R3, R5, 0x1f, RZ ;  /* 0x0000001f05037819 */ /* 0x000fe200000006ff */
[----:B0-----:R-:W-:-:S04]  /*16d0*/  ULEA UR14, UR9, UR8, 0x18 ;  /* 0x00000008090e7291 */ /* 0x001fc8000f8ec03f */
[----:B------:R-:W-:-:S09]  /*16e0*/  ULEA UR8, UR6, UR14, 0x3 ;  /* 0x0000000e06087291 */ /* 0x000fd2000f8e183f */
[----:B------:R0:W1:Y:S01]  /*16f0*/  SYNCS.PHASECHK.TRANS64.TRYWAIT P1, [UR8], R3 ;  /* 0x00000003ff0075a7 */ /* 0x0000620008020148 */
[----:B------:R-:W-:Y:S05]  /*1700*/  @!P0 BRA `(.L_x_20) ;  /* 0x0000000000048947 */ /* 0x000fea0003800000 */
[----:B------:R-:W-:Y:S01]  /*1710*/  BPT.TRAP 0x1 ;  /* 0x000000040000795c */ /* 0x000fe20000300000 */
.L_x_20:
[----:B-1----:R-:W-:Y:S05]  /*1720*/  @P1 BRA `(.L_x_21) ;  /* 0x0000000000081947 */ /* 0x002fea0003800000 */
[----:B------:R-:W1:Y:S02]  /*1730*/  SYNCS.PHASECHK.TRANS64.TRYWAIT P1, [UR8], R3 ;  /* 0x00000003ff0075a7 */ /* 0x000e640008020148 */
[----:B-1----:R-:W-:Y:S05]  /*1740*/  @!P1 BRA `(.L_x_22) ;  /* 0x0000008c00049947 */ /* 0x002fea0003800000 */
.L_x_21:
[----:B------:R-:W-:Y:S01]  /*1750*/  ULEA UR12, UR6, UR4, 0xb ;  /* 0x00000004060c7291 */ /* 0x000fe2000f8e583f */
[----:B------:R-:W-:Y:S01]  /*1760*/  WARPGROUP.ARRIVE ;  /* 0x00000000000079c5 */ /* 0x000fe20000000000 */
[----:B------:R-:W-:Y:S01]  /*1770*/  ULEA UR13, UR6, UR5, 0xa ;  /* 0x00000005060d7291 */ /* 0x000fe2000f8e503f */
[----:B------:R-:W-:Y:S01]  /*1780*/  UMOV UR9, 0x40000040 ;  /* 0x4000004000097882 */ /* 0x000fe20000000000 */
[----:B------:R-:W-:-:S03]  /*1790*/  UMOV UR11, 0x40000040 ;  /* 0x40000040000b7882 */ /* 0x000fc60000000000 */
[----:B------:R-:W-:Y:S02]  /*17a0*/  UMOV UR8, UR12 ;  /* 0x0000000c00087c82 */ /* 0x000fe40008000000 */
[----:B------:R-:W-:Y:S02]  /*17b0*/  UMOV UR10, UR13 ;  /* 0x0000000d000a7c82 */ /* 0x000fe40008000000 */
        /* <DEDUP_REMOVED lines=44> */
[----:B------:R-:W-:Y:S01]  /*1a80*/  BPT.TRAP 0x1 ;  /* 0x000000040000795c */ /* 0x000fe20000300000 */
.L_x_23:
[----:B------:R-:W-:Y:S01]  /*1a90*/  ULEA UR8, UR7, UR14, 0x3 ;  /* 0x0000000e07087291 */ /* 0x000fe2000f8e183f */
[----:B------:R-:W-:-:S03]  /*1aa0*/  ISETP.GT.U32.AND P1, PT, R19, 0x1, PT ;  /* 0x000000011300780c */ /* 0x000fc60003f24070 */
[----:B------:R-:W-:-:S04]  /*1ab0*/  UIADD3 UR8, UR8, 0x28, URZ ;  /* 0x0000002808087890 */ /* 0x000fc8000fffe03f */
[----:B------:R-:W-:-:S09]  /*1ac0*/  UPRMT UR8, URZ, 0x654, UR8 ;  /* 0x000006543f087896 */ /* 0x000fd20008000008 */
[----:B------:R-:W-:Y:S01]  /*1ad0*/  SYNCS.ARRIVE.TRANS64.RED.A1T0 RZ, [UR8], RZ ;  /* 0x000000ffffff79a7 */ /* 0x000fe20008100408 */
[----:B------:R-:W-:Y:S05]  /*1ae0*/  @P1 BRA `(.L_x_24) ;  /* 0x0000000000041947 */ /* 0x000fea0003800000 */
[----:B------:R-:W-:Y:S01]  /*1af0*/  BPT.TRAP 0x1 ;  /* 0x000000040000795c */ /* 0x000fe20000300000 */
.L_x_24:
[----:B------:R-:W-:Y:S01]  /*1b00*/  UIADD3 UR6, UR6, 0x1, URZ ;  /* 0x0000000106067890 */ /* 0x000fe2000fffe03f */
[C---:B------:R-:W-:Y:S01]  /*1b10*/  ISETP.GT.AND P1, PT, R0.reuse, 0x1, PT ;  /* 0x000000010000780c */ /* 0x040fe20003f24270 */
[----:B------:R-:W-:Y:S01]  /*1b20*/  UIADD3 UR7, UR7, 0x1, URZ ;  /* 0x0000000107077890 */ /* 0x000fe2000fffe03f */
[----:B------:R-:W-:Y:S01]  /*1b30*/  VIADD R0, R0, 0xffffffff ;  /* 0xffffffff00007836 */ /* 0x000fe20000000000 */
[----:B------:R-:W-:Y:S02]  /*1b40*/  UISETP.NE.AND UP0, UPT, UR6, 0x5, UPT ;  /* 0x000000050600788c */ /* 0x000fe4000bf05270 */
[----:B------:R-:W-:Y:S02]  /*1b50*/  UISETP.NE.AND UP1, UPT, UR7, 0x5, UPT ;  /* 0x000000050700788c */ /* 0x000fe4000bf25270 */
[----:B------:R-:W-:Y:S02]  /*1b60*/  USEL UR8, URZ, 0x1, UP0 ;  /* 0x000000013f087887 */ /* 0x000fe40008000000 */
[----:B------:R-:W-:-:S02]  /*1b70*/  USEL UR6, UR6, URZ, UP0 ;  /* 0x0000003f06067287 */ /* 0x000fc40008000000 */
[----:B------:R-:W-:Y:S02]  /*1b80*/  USEL UR7, UR7, URZ, UP1 ;  /* 0x0000003f07077287 */ /* 0x000fe40008800000 */
[----:B------:R-:W-:Y:S01]  /*1b90*/  LOP3.LUT R5, R5, UR8, RZ, 0x3c, !PT ;  /* 0x0000000805057c12 */ /* 0x000fe2000f8e3cff */
[----:B------:R-:W-:Y:S09]  /*1ba0*/  @P1 BRA `(.L_x_25) ;  /* 0xfffffff800b41947 */ /* 0x000ff2000383ffff */
.L_x_18:
[----:B------:R-:W2:Y:S02]  /*1bb0*/  LDC R0, c[0x0][0x28c] ;  /* 0x0000a300ff007b82 */ /* 0x000ea40000000800 */
[----:B--2---:R-:W-:-:S13]  /*1bc0*/  ISETP.GE.AND P1, PT, R0, 0x1, PT ;  /* 0x000000010000780c */ /* 0x004fda0003f26270 */
[----:B------:R-:W-:Y:S05]  /*1bd0*/  @!P1 BRA `(.L_x_26) ;  /* 0x0000000000489947 */ /* 0x000fea0003800000 */
[----:B------:R-:W-:Y:S05]  /*1be0*/  @!P0 BRA `(.L_x_27) ;  /* 0x0000000000048947 */ /* 0x000fea0003800000 */
[----:B------:R-:W-:Y:S01]  /*1bf0*/  BPT.TRAP 0x1 ;  /* 0x000000040000795c */ /* 0x000fe20000300000 */
.L_x_27:
[----:B------:R-:W2:Y:S01]  /*1c00*/  S2UR UR7, SR_CgaCtaId ;  /* 0x00000000000779c3 */ /* 0x000ea20000008800 */
[----:B------:R-:W-:Y:S01]  /*1c10*/  UISETP.LT.AND UP0, UPT, UR40, 0x1, UPT ;  /* 0x000000012800788c */ /* 0x000fe2000bf01270 */
[----:B------:R-:W-:-:S03]  /*1c20*/  ISETP.GT.U32.AND P0, PT, R19, 0x1, PT ;  /* 0x000000011300780c */ /* 0x000fc60003f04070 */
[----:B------:R-:W-:-:S04]  /*1c30*/  USEL UR6, UR40, 0x1, UP0 ;  /* 0x0000000128067887 */ /* 0x000fc80008000000 */
[----:B------:R-:W-:-:S04]  /*1c40*/  UIADD3 UR6, UR39, UR40, -UR6 ;  /* 0x0000002827067290 */ /* 0x000fc8000fffe806 */
[----:B------:R-:W-:-:S04]  /*1c50*/  UIMAD.WIDE.U32 UR4, UR6, -0x33333333, URZ ;  /* 0xcccccccd060478a5 */ /* 0x000fc8000f8e003f */
[----:B------:R-:W-:-:S03]  /*1c60*/  USHF.R.U32.HI UR4, URZ, 0x2, UR5 ;  /* 0x000000023f047899 */ /* 0x000fc60008011605 */
[----:B------:R-:W-:Y:S01]  /*1c70*/  UMOV UR5, 0x400 ;  /* 0x0000040000057882 */ /* 0x000fe20000000000 */
[----:B------:R-:W-:Y:S02]  /*1c80*/  UIMAD UR6, UR4, -0x5, UR6 ;  /* 0xfffffffb040678a4 */ /* 0x000fe4000f8e0206 */
[----:B--2---:R-:W-:-:S04]  /*1c90*/  ULEA UR5, UR7, UR5, 0x18 ;  /* 0x0000000507057291 */ /* 0x004fc8000f8ec03f */
[----:B------:R-:W-:-:S04]  /*1ca0*/  ULEA UR6, UR6, UR5, 0x3 ;  /* 0x0000000506067291 */ /* 0x000fc8000f8e183f */
[----:B------:R-:W-:-:S04]  /*1cb0*/  UIADD3 UR6, UR6, 0x28, URZ ;  /* 0x0000002806067890 */ /* 0x000fc8000fffe03f */
[----:B------:R-:W-:-:S09]  /*1cc0*/  UPRMT UR6, URZ, 0x654, UR6 ;  /* 0x000006543f067896 */ /* 0x000fd20008000006 */
[----:B------:R-:W-:Y:S01]  /*1cd0*/  SYNCS.ARRIVE.TRANS64.RED.A1T0 RZ, [UR6], RZ ;  /* 0x000000ffffff79a7 */ /* 0x000fe20008100406 */
[----:B------:R-:W-:Y:S05]  /*1ce0*/  @P0 BRA `(.L_x_26) ;  /* 0x0000000000040947 */ /* 0x000fea0003800000 */
[----:B------:R-:W-:Y:S01]  /*1cf0*/  BPT.TRAP 0x1 ;  /* 0x000000040000795c */ /* 0x000fe20000300000 */
.L_x_26:
[----:B------:R-:W2:Y:S01]  /*1d00*/  LDC R6, c[0x0][0x288] ;  /* 0x0000a200ff067b82 */ /* 0x000ea20000000800 */
[----:B01----:R-:W-:Y:S01]  /*1d10*/  LOP3.LUT R4, R18, 0x60, RZ, 0xc0, !PT ;  /* 0x0000006012047812 */ /* 0x003fe200078ec0ff */
[----:B------:R-:W-:Y:S01]  /*1d20*/  UIADD3 UR39, UR40, UR39, URZ ;  /* 0x0000002728277290 */ /* 0x000fe2000fffe03f */
[----:B------:R-:W-:Y:S01]  /*1d30*/  SHF.L.U32 R13, R153, 0x7, RZ ;  /* 0x00000007990d7819 */ /* 0x000fe200000006ff */
[----:B------:R-:W-:Y:S01]  /*1d40*/  IMAD.SHL.U32 R15, R152, 0x100, RZ ;  /* 0x00000100980f7824 */ /* 0x000fe200078e00ff */
[----:B------:R-:W-:Y:S01]  /*1d50*/  SHF.R.U32.HI R10, RZ, 0x1, R4 ;  /* 0x00000001ff0a7819 */ /* 0x000fe20000011604 */
[----:B------:R-:W-:Y:S01]  /*1d60*/  UISETP.GT.U32.AND UP0, UPT, UR39, 0x4, UPT ;  /* 0x000000042700788c */ /* 0x000fe2000bf04070 */
[----:B------:R-:W-:Y:S01]  /*1d70*/  LOP3.LUT R4, R18, 0x3, RZ, 0xc0, !PT ;  /* 0x0000000312047812 */ /* 0x000fe200078ec0ff */
[----:B------:R-:W-:Y:S01]  /*1d80*/  ULDC UR7, c[0x0][0x284] ;  /* 0x0000a10000077ab9 */ /* 0x000fe20000000800 */
[----:B------:R-:W-:Y:S01]  /*1d90*/  SHF.R.U32.HI R3, RZ, 0x2, R18 ;  /* 0x00000002ff037819 */ /* 0x000fe20000011612 */
[----:B------:R-:W-:Y:S01]  /*1da0*/  UISETP.LT.U32.AND UP0, UPT, UR40, 0x5, UP0 ;  /* 0x000000052800788c */ /* 0x000fe20008701070 */
[----:B------:R-:W-:Y:S01]  /*1db0*/  LOP3.LUT R0, R22, 0x1, RZ, 0xc0, !PT ;  /* 0x0000000116007812 */ /* 0x000fe200078ec0ff */
[----:B------:R-:W-:Y:S01]  /*1dc0*/  UISETP.GE.U32.AND UP1, UPT, UR40, 0x5, UPT ;  /* 0x000000052800788c */ /* 0x000fe2000bf26070 */
[----:B------:R-:W-:Y:S01]  /*1dd0*/  LOP3.LUT R3, R3, 0x7, RZ, 0xc0, !PT ;  /* 0x0000000703037812 */ /* 0x000fe200078ec0ff */
[----:B------:R-:W-:Y:S01]  /*1de0*/  ULDC.64 UR8, c[0x0][0x5d0] ;  /* 0x0001740000087ab9 */ /* 0x000fe20000000a00 */
[----:B------:R-:W-:Y:S01]  /*1df0*/  SHF.R.S32.HI R21, RZ, 0x1f, R23 ;  /* 0x0000001fff157819 */ /* 0x000fe20000011417 */
[----:B------:R-:W-:Y:S01]  /*1e00*/  IMAD.SHL.U32 R8, R0, 0x40, RZ ;  /* 0x0000004000087824 */ /* 0x000fe200078e00ff */
[----:B------:R-:W-:Y:S01]  /*1e10*/  IADD3 R5, RZ, -R10, -R3 ;  /* 0x8000000aff057210 */ /* 0x000fe20007ffe803 */
[----:B------:R-:W-:-:S02]  /*1e20*/  UIMAD.WIDE.U32 UR4, UR39, -0x33333333, URZ ;  /* 0xcccccccd270478a5 */ /* 0x000fc4000f8e003f */
[----:B------:R-:W-:Y:S01]  /*1e30*/  USEL UR6, URZ, 0x1, !UP0 ;  /* 0x000000013f067887 */ /* 0x000fe2000c000000 */
[----:B------:R-:W-:Y:S01]  /*1e40*/  LOP3.LUT R3, R8, 0x40, R3, 0xe2, !PT ;  /* 0x0000004008037812 */ /* 0x000fe200078ee203 */
[----:B------:R-:W-:Y:S01]  /*1e50*/  IMAD.WIDE R8, R152, 0x100, RZ ;  /* 0x0000010098087825 */ /* 0x000fe200078e02ff */
[----:B------:R-:W-:Y:S01]  /*1e60*/  USHF.R.U32.HI UR4, URZ, 0x2, UR5 ;  /* 0x000000023f047899 */ /* 0x000fe20008011605 */
[----:B--2---:R-:W-:Y:S01]  /*1e70*/  ISETP.GE.AND P0, PT, R13, R6, PT ;  /* 0x000000060d00720c */ /* 0x004fe20003f06270 */
[----:B------:R-:W-:Y:S01]  /*1e80*/  ULOP3.LUT UR38, UR38, UR6, URZ, 0x3c, !UPT ;  /* 0x0000000626267292 */ /* 0x000fe2000f8e3c3f */
[----:B------:R-:W-:Y:S01]  /*1e90*/  IMAD R12, R4, -0x2, R6 ;  /* 0xfffffffe040c7824 */ /* 0x000fe200078e0206 */
[----:B------:R-:W-:Y:S01]  /*1ea0*/  LOP3.LUT R153, R8, R3, R10, 0xfe, !PT ;  /* 0x0000000308997212 */ /* 0x000fe200078efe0a */
[----:B------:R-:W-:Y:S01]  /*1eb0*/  IMAD.SHL.U32 R6, R18, 0x2, RZ ;  /* 0x0000000212067824 */ /* 0x000fe200078e00ff */
[----:B------:R-:W-:Y:S01]  /*1ec0*/  ISETP.GE.OR P0, PT, R15, UR7, P0 ;  /* 0x000000070f007c0c */ /* 0x000fe20008706670 */
[----:B------:R-:W-:Y:S01]  /*1ed0*/  IMAD R4, R21, UR8, RZ ;  /* 0x0000000815047c24 */ /* 0x000fe2000f8e02ff */
[----:B------:R-:W-:Y:S01]  /*1ee0*/  UIMAD UR39, UR4, -0x5, UR39 ;  /* 0xfffffffb042778a4 */ /* 0x000fe2000f8e0227 */
[----:B------:R-:W-:Y:S01]  /*1ef0*/  IMAD R0, R0, -0x40, R5 ;  /* 0xffffffc000007824 */ /* 0x000fe200078e0205 */
[----:B------:R-:W-:Y:S01]  /*1f00*/  LOP3.LUT R6, R13, 0x6, R6, 0xf8, !PT ;  /* 0x000000060d067812 */ /* 0x000fe200078ef806 */
[----:B------:R-:W-:Y:S01]  /*1f10*/  IMAD R11, R23, UR9, R4 ;  /* 0x00000009170b7c24 */ /* 0x000fe2000f8e0204 */
[----:B------:R-:W-:Y:S01]  /*1f20*/  @UP1 ULOP3.LUT UR38, UR38, 0x1, UR4, 0x78, !UPT ;  /* 0x0000000126261892 */ /* 0x000fe2000f8e7804 */
[----:B------:R-:W-:Y:S01]  /*1f30*/  IMAD.MOV.U32 R152, RZ, RZ, -0x1 ;  /* 0xffffffffff987424 */ /* 0x000fe200078e00ff */
[----:B------:R-:W-:-:S02]  /*1f40*/  SHF.R.S32.HI R7, RZ, 0x1f, R6 ;  /* 0x0000001fff077819 */ /* 0x000fc40000011406 */
[----:B------:R-:W-:Y:S01]  /*1f50*/  IADD3 R3, -R15, UR7, R0 ;  /* 0x000000070f037c10 */ /* 0x000fe2000fffe100 */
[----:B------:R-:W-:Y:S02]  /*1f60*/  IMAD.IADD R0, R12, 0x1, -R13 ;  /* 0x000000010c007824 */ /* 0x000fe400078e0a0d */
[----:B------:R-:W-:-:S05]  /*1f70*/  IMAD.WIDE.U32 R4, R23, UR8, R6 ;  /* 0x0000000817047c25 */ /* 0x000fca000f8e0006 */
[----:B------:R-:W-:Y:S02]  /*1f80*/  IADD3 R11, R5, R11, RZ ;  /* 0x0000000b050b7210 */ /* 0x000fe40007ffe0ff */
[----:B------:R-:W-:Y:S01]  /*1f90*/  MOV R10, R4 ;  /* 0x00000004000a7202 */ /* 0x000fe20000000f00 */
[----:B------:R-:W-:Y:S06]  /*1fa0*/  @P0 BRA `(.L_x_28) ;  /* 0x0000006400800947 */ /* 0x000fec0003800000 */
[----:B------:R-:W0:Y:S01]  /*1fb0*/  LDC.64 R4, c[0x0][0x5c8] ;  /* 0x00017200ff047b82 */ /* 0x000e220000000a00 */
[----:B-----5:R-:W-:Y:S01]  /*1fc0*/  FSETP.NEU.AND P1, PT, R155, RZ, PT ;  /* 0x000000ff9b00720b */ /* 0x020fe20003f2d000 */
[----:B------:R-:W-:Y:S01]  /*1fd0*/  BSSY B0, `(.L_x_28) ;  /* 0x000065d000007945 */ /* 0x000fe20003800000 */
[----:B------:R-:W-:-:S04]  /*1fe0*/  ISETP.GT.AND P0, PT, R3, RZ, PT ;  /* 0x000000ff0300720c */ /* 0x000fc80003f04270 */
[----:B------:R-:W-:Y:S01]  /*1ff0*/  ISETP.GT.AND P3, PT, R0, RZ, P0 ;  /* 0x000000ff0000720c */ /* 0x000fe20000764270 */
[-C--:B0-----:R-:W-:Y:S02]  /*2000*/  IMAD R12, R9, R4.reuse, RZ ;  /* 0x00000004090c7224 */ /* 0x081fe400078e02ff */
[----:B------:R-:W-:-:S04]  /*2010*/  IMAD.WIDE.U32 R168, R153, R4, R10 ;  /* 0x0000000499a87225 */ /* 0x000fc800078e000a */
[----:B------:R-:W-:-:S04]  /*2020*/  IMAD R11, R153, R5, R12 ;  /* 0x00000005990b7224 */ /* 0x000fc800078e020c */
[----:B------:R-:W-:Y:S01]  /*2030*/  IMAD.IADD R171, R169, 0x1, R11 ;  /* 0x00000001a9ab7824 */ /* 0x000fe200078e020b */
[----:B------:R-:W-:Y:S06]  /*2040*/  @!P1 BRA `(.L_x_29) ;  /* 0x0000004800309947 */ /* 0x000fec0003800000 */
[----:B------:R-:W0:Y:S01]  /*2050*/  LDC.64 R14, c[0x0][0x5b8] ;  /* 0x00016e00ff0e7b82 */ /* 0x000e220000000a00 */
[----:B------:R-:W-:-:S07]  /*2060*/  ULDC.64 UR4, c[0x0][0x5c0] ;  /* 0x0001700000047ab9 */ /* 0x000fce0000000a00 */
[----:B------:R-:W1:Y:S08]  /*2070*/  LDC.64 R156, c[0x0][0x5b0] ;  /* 0x00016c00ff9c7b82 */ /* 0x000e700000000a00 */
[----:B------:R-:W2:Y:S01]  /*2080*/  LDC.64 R10, c[0x0][0x5a8] ;  /* 0x00016a00ff0a7b82 */ /* 0x000ea20000000a00 */
[-C--:B0-----:R-:W-:Y:S02]  /*2090*/  IMAD R12, R21, R14.reuse, RZ ;  /* 0x0000000e150c7224 */ /* 0x081fe400078e02ff */
[----:B------:R-:W-:-:S04]  /*20a0*/  IMAD.WIDE.U32 R158, R23, R14, R6 ;  /* 0x0000000e179e7225 */ /* 0x000fc800078e0006 */
[----:B------:R-:W-:Y:S01]  /*20b0*/  IMAD R15, R23, R15, R12 ;  /* 0x0000000f170f7224 */ /* 0x000fe200078e020c */
[----:B------:R-:W-:Y:S01]  /*20c0*/  MOV R20, R158 ;  /* 0x0000009e00147202 */ /* 0x000fe20000000f00 */
[-C--:B-1----:R-:W-:Y:S02]  /*20d0*/  IMAD R12, R9, R156.reuse, RZ ;  /* 0x0000009c090c7224 */ /* 0x082fe400078e02ff */
[----:B------:R-:W-:Y:S02]  /*20e0*/  IMAD.IADD R21, R159, 0x1, R15 ;  /* 0x000000019f157824 */ /* 0x000fe400078e020f */
[C---:B------:R-:W-:Y:S02]  /*20f0*/  IMAD R167, R153.reuse, R157, R12 ;  /* 0x0000009d99a77224 */ /* 0x040fe400078e020c */
[----:B------:R-:W-:-:S04]  /*2100*/  IMAD.WIDE.U32 R12, R153, R156, R20 ;  /* 0x0000009c990c7225 */ /* 0x000fc800078e0014 */
[----:B------:R-:W-:Y:S01]  /*2110*/  IMAD.IADD R13, R13, 0x1, R167 ;  /* 0x000000010d0d7824 */ /* 0x000fe200078e02a7 */
[----:B--2---:R-:W-:-:S04]  /*2120*/  LEA R162, P1, R12, R10, 0x2 ;  /* 0x0000000a0ca27211 */ /* 0x004fc800078210ff */
[----:B------:R-:W-:-:S05]  /*2130*/  LEA.HI.X R163, R12, R11, R13, 0x2, P1 ;  /* 0x0000000b0ca37211 */ /* 0x000fca00008f140d */
[----:B------:R0:W2:Y:S01]  /*2140*/  @P3 LDG.E.LTC128B R174, desc[UR36][R162.64] ;  /* 0x00000024a2ae3981 */ /* 0x0000a2000c1e1920 */
[----:B------:R-:W-:Y:S01]  /*2150*/  IMAD.WIDE.U32 R160, R153, R156, R6 ;  /* 0x0000009c99a07225 */ /* 0x000fe200078e0006 */
[----:B------:R-:W-:Y:S01]  /*2160*/  ISETP.GT.AND P5, PT, R0, 0x1, P0 ;  /* 0x000000010000780c */ /* 0x000fe200007a4270 */
[----:B------:R-:W-:Y:S01]  /*2170*/  BSSY B1, `(.L_x_30) ;  /* 0x0000016000017945 */ /* 0x000fe20003800000 */
[----:B------:R-:W-:Y:S01]  /*2180*/  LEA R12, P1, R168, UR4, 0x2 ;  /* 0x00000004a80c7c11 */ /* 0x000fe2000f8210ff */
[----:B------:R-:W-:-:S03]  /*2190*/  IMAD.IADD R161, R167, 0x1, R161 ;  /* 0x00000001a7a17824 */ /* 0x000fc600078e02a1 */
[----:B------:R-:W-:Y:S01]  /*21a0*/  LEA.HI.X R13, R168, UR5, R171, 0x2, P1 ;  /* 0x00000005a80d7c11 */ /* 0x000fe200088f14ab */
[----:B------:R-:W-:Y:S01]  /*21b0*/  IMAD.WIDE.U32 R164, R23, R14, R160 ;  /* 0x0000000e17a47225 */ /* 0x000fe200078e00a0 */
[C---:B------:R-:W-:Y:S02]  /*21c0*/  SHF.L.U64.HI R161, R156.reuse, 0x3, R157 ;  /* 0x000000039ca17819 */ /* 0x040fe4000001029d */
[----:B------:R-:W-:Y:S01]  /*21d0*/  SHF.L.U32 R160, R156, 0x3, RZ ;  /* 0x000000039ca07819 */ /* 0x000fe200000006ff */
[----:B------:R-:W-:Y:S01]  /*21e0*/  IMAD.IADD R165, R15, 0x1, R165 ;  /* 0x000000010fa57824 */ /* 0x000fe200078e02a5 */
[----:B0-----:R-:W-:-:S03]  /*21f0*/  LEA R162, P1, R164, R10, 0x2 ;  /* 0x0000000aa4a27211 */ /* 0x001fc600078210ff */
[----:B------:R-:W-:-:S04]  /*2200*/  IMAD.WIDE.U32 R172, R153, R156, R160 ;  /* 0x0000009c99ac7225 */ /* 0x000fc800078e00a0 */
[----:B------:R-:W-:Y:S02]  /*2210*/  IMAD.IADD R167, R167, 0x1, R173 ;  /* 0x00000001a7a77824 */ /* 0x000fe400078e02ad */
[----:B--2---:R-:W-:-:S04]  /*2220*/  FMUL R163, R174, R155 ;  /* 0x0000009baea37220 */ /* 0x004fc80000400000 */
[----:B------:R-:W-:Y:S01]  /*2230*/  FFMA R169, R88, R154, R163 ;  /* 0x0000009a58a97223 */ /* 0x000fe200000000a3 */
[----:B------:R-:W-:Y:S02]  /*2240*/  LEA.HI.X R163, R164, R11, R165, 0x2, P1 ;  /* 0x0000000ba4a37211 */ /* 0x000fe400008f14a5 */
[----:B------:R-:W-:Y:S02]  /*2250*/  ISETP.GT.AND P1, PT, R3, 0x8, PT ;  /* 0x000000080300780c */ /* 0x000fe40003f24270 */
[----:B------:R-:W-:Y:S01]  /*2260*/  IADD3 R164, P4, R158, R172, RZ ;  /* 0x000000ac9ea47210 */ /* 0x000fe20007f9e0ff */
[----:B------:R0:W-:Y:S01]  /*2270*/  @P3 STG.E desc[UR36][R12.64], R169 ;  /* 0x000000a90c003986 */ /* 0x0001e2000c101924 */
[----:B------:R-:W-:Y:S02]  /*2280*/  ISETP.GT.AND P2, PT, R0, RZ, P1 ;  /* 0x000000ff0000720c */ /* 0x000fe40000f44270 */
[----:B------:R-:W-:Y:S02]  /*2290*/  LEA R170, P3, R164, R10, 0x2 ;  /* 0x0000000aa4aa7211 */ /* 0x000fe400078610ff */
[----:B------:R-:W-:Y:S01]  /*22a0*/  IADD3.X R165, R167, R21, RZ, P4, !PT ;  /* 0x00000015a7a57210 */ /* 0x000fe200027fe4ff */
[----:B------:R-:W-:Y:S10]  /*22b0*/  @!P5 BRA `(.L_x_31) ;  /* 0x000000000004d947 */ /* 0x000ff40003800000 */
[----:B------:R1:W5:Y:S02]  /*22c0*/  LDG.E.LTC128B R174, desc[UR36][R162.64+0x4] ;  /* 0x00000424a2ae7981 */ /* 0x000364000c1e1920 */
.L_x_31:
[----:B------:R-:W-:Y:S05]  /*22d0*/  BSYNC B1 ;  /* 0x0000000000017941 */ /* 0x000fea0003800000 */
.L_x_30:
[----:B-----5:R-:W-:Y:S01]  /*22e0*/  FMUL R88, R174, R155 ;  /* 0x0000009bae587220 */ /* 0x020fe20000400000 */
[----:B------:R-:W-:-:S03]  /*22f0*/  LEA.HI.X R171, R164, R11, R165, 0x2, P3 ;  /* 0x0000000ba4ab7211 */ /* 0x000fc600018f14a5 */
[----:B------:R-:W-:-:S05]  /*2300*/  FFMA R175, R89, R154, R88 ;  /* 0x0000009a59af7223 */ /* 0x000fca0000000058 */
[----:B------:R2:W-:Y:S04]  /*2310*/  @P5 STG.E desc[UR36][R12.64+0x4], R175 ;  /* 0x000004af0c005986 */ /* 0x0005e8000c101924 */
[----:B------:R-:W3:Y:S01]  /*2320*/  @P2 LDG.E.LTC128B R174, desc[UR36][R170.64] ;  /* 0x00000024aaae2981 */ /* 0x000ee2000c1e1920 */
[----:B------:R-:W-:Y:S01]  /*2330*/  IADD3 R172, P3, R6, R172, RZ ;  /* 0x000000ac06ac7210 */ /* 0x000fe20007f7e0ff */
[C---:B------:R-:W-:Y:S01]  /*2340*/  IMAD.SHL.U32 R165, R4.reuse, 0x20, RZ ;  /* 0x0000002004a57824 */ /* 0x040fe200078e00ff */
[----:B------:R-:W-:Y:S03]  /*2350*/  BSSY B1, `(.L_x_32) ;  /* 0x000000f000017945 */ /* 0x000fe60003800000 */
[----:B------:R-:W-:Y:S01]  /*2360*/  IMAD.X R173, R7, 0x1, R167, P3 ;  /* 0x0000000107ad7824 */ /* 0x000fe200018e06a7 */
[----:B------:R-:W-:-:S02]  /*2370*/  SHF.L.U64.HI R167, R4, 0x5, R5 ;  /* 0x0000000504a77819 */ /* 0x000fc40000010205 */
[----:B------:R-:W-:Y:S01]  /*2380*/  IADD3 R168, P4, R165, R12, RZ ;  /* 0x0000000ca5a87210 */ /* 0x000fe20007f9e0ff */
[----:B------:R-:W-:Y:S01]  /*2390*/  IMAD.WIDE.U32 R172, R23, R14, R172 ;  /* 0x0000000e17ac7225 */ /* 0x000fe200078e00ac */
[----:B------:R-:W-:-:S03]  /*23a0*/  ISETP.GT.AND P3, PT, R0, 0x1, P1 ;  /* 0x000000010000780c */ /* 0x000fc60000f64270 */
[----:B0-----:R-:W-:Y:S01]  /*23b0*/  IMAD.X R169, R167, 0x1, R13, P4 ;  /* 0x00000001a7a97824 */ /* 0x001fe200020e060d */
[----:B------:R-:W-:Y:S02]  /*23c0*/  IADD3 R89, R15, R173, RZ ;  /* 0x000000ad0f597210 */ /* 0x000fe40007ffe0ff */
[----:B------:R-:W-:-:S04]  /*23d0*/  LEA R88, P5, R172, R10, 0x2 ;  /* 0x0000000aac587211 */ /* 0x000fc800078a10ff */
[----:B------:R-:W-:Y:S01]  /*23e0*/  LEA.HI.X R89, R172, R11, R89, 0x2, P5 ;  /* 0x0000000bac597211 */ /* 0x000fe200028f1459 */
[----:B---3--:R-:W-:-:S04]  /*23f0*/  FMUL R173, R174, R155 ;  /* 0x0000009baead7220 */ /* 0x008fc80000400000 */
[----:B------:R-:W-:-:S05]  /*2400*/  FFMA R173, R90, R154, R173 ;  /* 0x0000009a5aad7223 */ /* 0x000fca00000000ad */
[----:B------:R2:W-:Y:S01]  /*2410*/  @P2 STG.E desc[UR36][R168.64], R173 ;  /* 0x000000ada8002986 */ /* 0x0005e2000c101924 */
[----:B------:R-:W-:Y:S05]  /*2420*/  @!P3 BRA `(.L_x_33) ;  /* 0x000000000004b947 */ /* 0x000fea0003800000 */
[----:B------:R0:W5:Y:S02]  /*2430*/  LDG.E.LTC128B R174, desc[UR36][R88.64+0x4] ;  /* 0x0000042458ae7981 */ /* 0x000164000c1e1920 */
.L_x_33:
[----:B------:R-:W-:Y:S05]  /*2440*/  BSYNC B1 ;  /* 0x0000000000017941 */ /* 0x000fea0003800000 */
.L_x_32:
[----:B-----5:R-:W-:Y:S01]  /*2450*/  FMUL R90, R174, R155 ;  /* 0x0000009bae5a7220 */ /* 0x020fe20000400000 */
[----:B------:R-:W-:Y:S01]  /*2460*/  ISETP.GT.AND P2, PT, R0, 0x8, P0 ;  /* 0x000000080000780c */ /* 0x000fe20000744270 */
[----:B------:R-:W-:Y:S02]  /*2470*/  BSSY B1, `(.L_x_34) ;  /* 0x0000007000017945 */ /* 0x000fe40003800000 */
[----:B------:R-:W-:Y:S01]  /*2480*/  FFMA R171, R91, R154, R90 ;  /* 0x0000009a5bab7223 */ /* 0x000fe2000000005a */
[----:B------:R-:W-:Y:S01]  /*2490*/  @P3 IMAD.MOV.U32 R90, RZ, RZ, R168 ;  /* 0x000000ffff5a3224 */ /* 0x000fe200078e00a8 */
[----:B------:R-:W-:-:S05]  /*24a0*/  @P3 MOV R91, R169 ;  /* 0x000000a9005b3202 */ /* 0x000fca0000000f00 */
[----:B------:R3:W-:Y:S03]  /*24b0*/  @P3 STG.E desc[UR36][R90.64+0x4], R171 ;  /* 0x000004ab5a003986 */ /* 0x0007e6000c101924 */
[----:B------:R-:W-:Y:S05]  /*24c0*/  @!P2 BRA `(.L_x_35) ;  /* 0x000000000004a947 */ /* 0x000fea0003800000 */
[----:B------:R4:W5:Y:S02]  /*24d0*/  LDG.E.LTC128B R174, desc[UR36][R162.64+0x20] ;  /* 0x00002024a2ae7981 */ /* 0x000964000c1e1920 */
.L_x_35:
[----:B------:R-:W-:Y:S05]  /*24e0*/  BSYNC B1 ;  /* 0x0000000000017941 */ /* 0x000fea0003800000 */
.L_x_34:
[----:B---3-5:R-:W-:Y:S01]  /*24f0*/  FMUL R91, R174, R155 ;  /* 0x0000009bae5b7220 */ /* 0x028fe20000400000 */
[----:B------:R-:W-:Y:S01]  /*2500*/  ISETP.GT.AND P3, PT, R0, 0x9, P0 ;  /* 0x000000090000780c */ /* 0x000fe20000764270 */
[----:B------:R-:W-:Y:S02]  /*2510*/  BSSY B1, `(.L_x_36) ;  /* 0x0000005000017945 */ /* 0x000fe40003800000 */
[----:B------:R-:W-:-:S05]  /*2520*/  FFMA R91, R92, R154, R91 ;  /* 0x0000009a5c5b7223 */ /* 0x000fca000000005b */
[----:B------:R3:W-:Y:S05]  /*2530*/  @P2 STG.E desc[UR36][R12.64+0x20], R91 ;  /* 0x0000205b0c002986 */ /* 0x0007ea000c101924 */
[----:B------:R-:W-:Y:S05]  /*2540*/  @!P3 BRA `(.L_x_37) ;  /* 0x000000000004b947 */ /* 0x000fea0003800000 */
[----:B------:R0:W5:Y:S02]  /*2550*/  LDG.E.LTC128B R174, desc[UR36][R162.64+0x24] ;  /* 0x00002424a2ae7981 */ /* 0x000164000c1e1920 */
.L_x_37:
[----:B------:R-:W-:Y:S05]  /*2560*/  BSYNC B1 ;  /* 0x0000000000017941 */ /* 0x000fea0003800000 */
.L_x_36:
[----:B-----5:R-:W-:Y:S01]  /*2570*/  FMUL R90, R174, R155 ;  /* 0x0000009bae5a7220 */ /* 0x020fe20000400000 */
[----:B------:R-:W-:Y:S01]  /*2580*/  ISETP.GT.AND P2, PT, R0, 0x8, P1 ;  /* 0x000000080000780c */ /* 0x000fe20000f44270 */
[----:B------:R-:W-:Y:S02]  /*2590*/  BSSY B1, `(.L_x_38) ;  /* 0x0000005000017945 */ /* 0x000fe40003800000 */
[----:B------:R-:W-:-:S05]  /*25a0*/  FFMA R93, R93, R154, R90 ;  /* 0x0000009a5d5d7223 */ /* 0x000fca000000005a */
[----:B------:R0:W-:Y:S05]  /*25b0*/  @P3 STG.E desc[UR36][R12.64+0x24], R93 ;  /* 0x0000245d0c003986 */ /* 0x0001ea000c101924 */
[----:B------:R-:W-:Y:S05]  /*25c0*/  @!P2 BRA `(.L_x_39) ;  /* 0x000000000004a947 */ /* 0x000fea0003800000 */
[----:B------:R0:W5:Y:S02]  /*25d0*/  LDG.E.LTC128B R174, desc[UR36][R88.64+0x20] ;  /* 0x0000202458ae7981 */ /* 0x000164000c1e1920 */
.L_x_39:
[----:B------:R-:W-:Y:S05]  /*25e0*/  BSYNC B1 ;  /* 0x0000000000017941 */ /* 0x000fea0003800000 */
.L_x_38:
[----:B---3-5:R-:W-:Y:S01]  /*25f0*/  FMUL R91, R174, R155 ;  /* 0x0000009bae5b7220 */ /* 0x028fe20000400000 */
[----:B------:R-:W-:Y:S01]  /*2600*/  @P2 IMAD.MOV.U32 R90, RZ, RZ, R168 ;  /* 0x000000ffff5a2224 */ /* 0x000fe200078e00a8 */
[----:B------:R-:W-:Y:S01]  /*2610*/  ISETP.GT.AND P3, PT, R0, 0x9, P1 ;  /* 0x000000090000780c */ /* 0x000fe20000f64270 */
[----:B------:R-:W-:Y:S01]  /*2620*/  BSSY B1, `(.L_x_40) ;  /* 0x0000006000017945 */ /* 0x000fe20003800000 */
[----:B0-----:R-:W-:Y:S01]  /*2630*/  FFMA R93, R94, R154, R91 ;  /* 0x0000009a5e5d7223 */ /* 0x001fe2000000005b */
[----:B------:R-:W-:-:S05]  /*2640*/  @P2 IMAD.MOV.U32 R91, RZ, RZ, R169 ;  /* 0x000000ffff5b2224 */ /* 0x000fca00078e00a9 */
[----:B------:R0:W-:Y:S05]  /*2650*/  @P2 STG.E desc[UR36][R90.64+0x20], R93 ;  /* 0x0000205d5a002986 */ /* 0x0001ea000c101924 */
[----:B------:R-:W-:Y:S05]  /*2660*/  @!P3 BRA `(.L_x_41) ;  /* 0x000000000004b947 */ /* 0x000fea0003800000 */
[----:B------:R3:W5:Y:S02]  /*2670*/  LDG.E.LTC128B R174, desc[UR36][R88.64+0x24] ;  /* 0x0000242458ae7981 */ /* 0x000764000c1e1920 */
.L_x_41:
[----:B------:R-:W-:Y:S05]  /*2680*/  BSYNC B1 ;  /* 0x0000000000017941 */ /* 0x000fea0003800000 */
.L_x_40:
[----:B0----5:R-:W-:Y:S01]  /*2690*/  FMUL R90, R174, R155 ;  /* 0x0000009bae5a7220 */ /* 0x021fe20000400000 */
[----:B------:R-:W-:Y:S01]  /*26a0*/  @P3 IMAD.MOV.U32 R91, RZ, RZ, R169 ;  /* 0x000000ffff5b3224 */ /* 0x000fe200078e00a9 */
[----:B------:R-:W-:Y:S01]  /*26b0*/  ISETP.GT.AND P2, PT, R0, 0x10, P0 ;  /* 0x000000100000780c */ /* 0x000fe20000744270 */
[----:B------:R-:W-:Y:S01]  /*26c0*/  BSSY B1, `(.L_x_42) ;  /* 0x0000006000017945 */ /* 0x000fe20003800000 */
[----:B------:R-:W-:Y:S01]  /*26d0*/  FFMA R95, R95, R154, R90 ;  /* 0x0000009a5f5f7223 */ /* 0x000fe2000000005a */
[----:B------:R-:W-:-:S05]  /*26e0*/  @P3 MOV R90, R168 ;  /* 0x000000a8005a3202 */ /* 0x000fca0000000f00 */
[----:B------:R0:W-:Y:S05]  /*26f0*/  @P3 STG.E desc[UR36][R90.64+0x24], R95 ;  /* 0x0000245f5a003986 */ /* 0x0001ea000c101924 */
[----:B------:R-:W-:Y:S05]  /*2700*/  @!P2 BRA `(.L_x_43) ;  /* 0x000000000004a947 */ /* 0x000fea0003800000 */
[----:B------:R0:W5:Y:S02]  /*2710*/  LDG.E.LTC128B R174, desc[UR36][R162.64+0x40] ;  /* 0x00004024a2ae7981 */ /* 0x000164000c1e1920 */
.L_x_43:
[----:B------:R-:W-:Y:S05]  /*2720*/  BSYNC B1 ;  /* 0x0000000000017941 */ /* 0x000fea0003800000 */
.L_x_42:
[----:B0----5:R-:W-:Y:S01]  /*2730*/  FMUL R91, R174, R155 ;  /* 0x0000009bae5b7220 */ /* 0x021fe20000400000 */
[----:B------:R-:W-:Y:S01]  /*2740*/  ISETP.GT.AND P3, PT, R0, 0x11, P0 ;  /* 0x000000110000780c */ /* 0x000fe20000764270 */
[----:B------:R-:W-:Y:S02]  /*2750*/  BSSY B1, `(.L_x_44) ;  /* 0x0000005000017945 */ /* 0x000fe40003800000 */
[----:B------:R-:W-:-:S05]  /*2760*/  FFMA R91, R96, R154, R91 ;  /* 0x0000009a605b7223 */ /* 0x000fca000000005b */
[----:B------:R0:W-:Y:S05]  /*2770*/  @P2 STG.E desc[UR36][R12.64+0x40], R91 ;  /* 0x0000405b0c002986 */ /* 0x0001ea000c101924 */
[----:B------:R-:W-:Y:S05]  /*2780*/  @!P3 BRA `(.L_x_45) ;  /* 0x000000000004b947 */ /* 0x000fea0003800000 */
[----:B------:R0:W5:Y:S02]  /*2790*/  LDG.E.LTC128B R174, desc[UR36][R162.64+0x44] ;  /* 0x00004424a2ae7981 */ /* 0x000164000c1e1920 */
.L_x_45:
[----:B------:R-:W-:Y:S05]  /*27a0*/  BSYNC B1 ;  /* 0x0000000000017941 */ /* 0x000fea0003800000 */
.L_x_44:
[----:B-----5:R-:W-:Y:S01]  /*27b0*/  FMUL R90, R174, R155 ;  /* 0x0000009bae5a7220 */ /* 0x020fe20000400000 */
[----:B------:R-:W-:Y:S01]  /*27c0*/  ISETP.GT.AND P2, PT, R0, 0x10, P1 ;  /* 0x000000100000780c */ /* 0x000fe20000f44270 */
[----:B------:R-:W-:Y:S02]  /*27d0*/  BSSY B1, `(.L_x_46) ;  /* 0x0000005000017945 */ /* 0x000fe40003800000 */
[----:B------:R-:W-:-:S05]  /*27e0*/  FFMA R97, R97, R154, R90 ;  /* 0x0000009a61617223 */ /* 0x000fca000000005a */
[----:B------:R0:W-:Y:S05]  /*27f0*/  @P3 STG.E desc[UR36][R12.64+0x44], R97 ;  /* 0x000044610c003986 */ /* 0x0001ea000c101924 */
[----:B------:R-:W-:Y:S05]  /*2800*/  @!P2 BRA `(.L_x_47) ;  /* 0x000000000004a947 */ /* 0x000fea0003800000 */
[----:B------:R0:W5:Y:S02]  /*2810*/  LDG.E.LTC128B R174, desc[UR36][R88.64+0x40] ;  /* 0x0000402458ae7981 */ /* 0x000164000c1e1920 */
.L_x_47:
[----:B------:R-:W-:Y:S05]  /*2820*/  BSYNC B1 ;  /* 0x0000000000017941 */ /* 0x000fea0003800000 */
.L_x_46:
        /* <DEDUP_REMOVED lines=9> */
.L_x_49:
[----:B------:R-:W-:Y:S05]  /*28c0*/  BSYNC B1 ;  /* 0x0000000000017941 */ /* 0x000fea0003800000 */
.L_x_48:
[----:B0----5:R-:W-:Y:S01]  /*28d0*/  FMUL R90, R174, R155 ;  /* 0x0000009bae5a7220 */ /* 0x021fe20000400000 */
[----:B------:R-:W-:Y:S01]  /*28e0*/  @P3 IMAD.MOV.U32 R91, RZ, RZ, R169 ;  /* 0x000000ffff5b3224 */ /* 0x000fe200078e00a9 */
[----:B------:R-:W-:Y:S01]  /*28f0*/  ISETP.GT.AND P2, PT, R0, 0x18, P0 ;  /* 0x000000180000780c */ /* 0x000fe20000744270 */
[----:B------:R-:W-:Y:S01]  /*2900*/  BSSY B1, `(.L_x_50) ;  /* 0x0000006000017945 */ /* 0x000fe20003800000 */
[----:B------:R-:W-:Y:S01]  /*2910*/  FFMA R99, R99, R154, R90 ;  /* 0x0000009a63637223 */ /* 0x000fe2000000005a */
[----:B------:R-:W-:-:S05]  /*2920*/  @P3 IMAD.MOV.U32 R90, RZ, RZ, R168 ;  /* 0x000000ffff5a3224 */ /* 0x000fca00078e00a8 */
[----:B------:R0:W-:Y:S05]  /*2930*/  @P3 STG.E desc[UR36][R90.64+0x44], R99 ;  /* 0x000044635a003986 */ /* 0x0001ea000c101924 */
[----:B------:R-:W-:Y:S05]  /*2940*/  @!P2 BRA `(.L_x_51) ;  /* 0x000000000004a947 */ /* 0x000fea0003800000 */
[----:B------:R0:W5:Y:S02]  /*2950*/  LDG.E.LTC128B R174, desc[UR36][R162.64+0x60] ;  /* 0x00006024a2ae7981 */ /* 0x000164000c1e1920 */
.L_x_51:
[----:B------:R-:W-:Y:S05]  /*2960*/  BSYNC B1 ;  /* 0x0000000000017941 */ /* 0x000fea0003800000 */
.L_x_50:
[----:B0----5:R-:W-:Y:S01]  /*2970*/  FMUL R91, R174, R155 ;  /* 0x0000009bae5b7220 */ /* 0x021fe20000400000 */
[----:B------:R-:W-:Y:S01]  /*2980*/  ISETP.GT.AND P3, PT, R0, 0x19, P0 ;  /* 0x000000190000780c */ /* 0x000fe20000764270 */
[----:B------:R-:W-:Y:S02]  /*2990*/  BSSY B1, `(.L_x_52) ;  /* 0x0000005000017945 */ /* 0x000fe40003800000 */
[----:B------:R-:W-:-:S05]  /*29a0*/  FFMA R91, R100, R154, R91 ;  /* 0x0000009a645b7223 */ /* 0x000fca000000005b */
[----:B------:R0:W-:Y:S05]  /*29b0*/  @P2 STG.E desc[UR36][R12.64+0x60], R91 ;  /* 0x0000605b0c002986 */ /* 0x0001ea000c101924 */
[----:B------:R-:W-:Y:S05]  /*29c0*/  @!P3 BRA `(.L_x_53) ;  /* 0x000000000004b947 */ /* 0x000fea0003800000 */
[----:B------:R0:W5:Y:S02]  /*29d0*/  LDG.E.LTC128B R174, desc[UR36][R162.64+0x64] ;  /* 0x00006424a2ae7981 */ /* 0x000164000c1e1920 */
.L_x_53:
[----:B------:R-:W-:Y:S05]  /*29e0*/  BSYNC B1 ;  /* 0x0000000000017941 */ /* 0x000fea0003800000 */
.L_x_52:
[----:B-----5:R-:W-:Y:S01]  /*29f0*/  FMUL R90, R174, R155 ;  /* 0x0000009bae5a7220 */ /* 0x020fe20000400000 */
[----:B------:R-:W-:Y:S01]  /*2a00*/  ISETP.GT.AND P2, PT, R0, 0x18, P1 ;  /* 0x000000180000780c */ /* 0x000fe20000f44270 */
[----:B------:R-:W-:Y:S02]  /*2a10*/  BSSY B1, `(.L_x_54) ;  /* 0x0000005000017945 */ /* 0x000fe40003800000 */
[----:B------:R-:W-:-:S05]  /*2a20*/  FFMA R101, R101, R154, R90 ;  /* 0x0000009a65657223 */ /* 0x000fca000000005a */
[----:B------:R0:W-:Y:S05]  /*2a30*/  @P3 STG.E desc[UR36][R12.64+0x64], R101 ;  /* 0x000064650c003986 */ /* 0x0001ea000c101924 */
[----:B------:R-:W-:Y:S05]  /*2a40*/  @!P2 BRA `(.L_x_55) ;  /* 0x000000000004a947 */ /* 0x000fea0003800000 */
[----:B------:R0:W5:Y:S02]  /*2a50*/  LDG.E.LTC128B R174, desc[UR36][R88.64+0x60] ;  /* 0x0000602458ae7981 */ /* 0x000164000c1e1920 */
.L_x_55:
[----:B------:R-:W-:Y:S05]  /*2a60*/  BSYNC B1 ;  /* 0x0000000000017941 */ /* 0x000fea0003800000 */
.L_x_54:
[----:B0----5:R-:W-:Y:S01]  /*2a70*/  FMUL R91, R174, R155 ;  /* 0x0000009bae5b7220 */ /* 0x021fe20000400000 */
[----:B------:R-:W-:Y:S01]  /*2a80*/  @P2 MOV R90, R168 ;  /* 0x000000a8005a2202 */ /* 0x000fe20000000f00 */
[----:B------:R-:W-:Y:S01]  /*2a90*/  BSSY B1, `(.L_x_56) ;  /* 0x0000007000017945 */ /* 0x000fe20003800000 */
[----:B------:R-:W-:Y:S01]  /*2aa0*/  ISETP.GT.AND P3, PT, R0, 0x19, P1 ;  /* 0x000000190000780c */ /* 0x000fe20000f64270 */
[----:B------:R-:W-:Y:S01]  /*2ab0*/  FFMA R93, R102, R154, R91 ;  /* 0x0000009a665d7223 */ /* 0x000fe2000000005b */
[----:B------:R-:W-:-:S05]  /*2ac0*/  @P2 IMAD.MOV.U32 R91, RZ, RZ, R169 ;  /* 0x000000ffff5b2224 */ /* 0x000fca00078e00a9 */
[----:B------:R0:W-:Y:S06]  /*2ad0*/  @P2 STG.E desc[UR36][R90.64+0x60], R93 ;  /* 0x0000605d5a002986 */ /* 0x0001ec000c101924 */
[----:B------:R-:W-:Y:S05]  /*2ae0*/  @!P3 BRA `(.L_x_57) ;  /* 0x000000000004b947 */ /* 0x000fea0003800000 */
[----:B------:R0:W5:Y:S02]  /*2af0*/  LDG.E.LTC128B R174, desc[UR36][R88.64+0x64] ;  /* 0x0000642458ae7981 */ /* 0x000164000c1e1920 */
.L_x_57:
[----:B------:R-:W-:Y:S05]  /*2b00*/  BSYNC B1 ;  /* 0x0000000000017941 */ /* 0x000fea0003800000 */
.L_x_56:
        /* <DEDUP_REMOVED lines=9> */
.L_x_59:
[----:B------:R-:W-:Y:S05]  /*2ba0*/  BSYNC B1 ;  /* 0x0000000000017941 */ /* 0x000fea0003800000 */
.L_x_58:
[----:B0----5:R-:W-:Y:S01]  /*2bb0*/  FMUL R91, R174, R155 ;  /* 0x0000009bae5b7220 */ /* 0x021fe20000400000 */
[----:B------:R-:W-:Y:S01]  /*2bc0*/  ISETP.GT.AND P3, PT, R0, 0x21, P0 ;  /* 0x000000210000780c */ /* 0x000fe20000764270 */
[----:B------:R-:W-:Y:S02]  /*2bd0*/  BSSY B1, `(.L_x_60) ;  /* 0x0000005000017945 */ /* 0x000fe40003800000 */
[----:B------:R-:W-:-:S05]  /*2be0*/  FFMA R91, R104, R154, R91 ;  /* 0x0000009a685b7223 */ /* 0x000fca000000005b */
[----:B------:R0:W-:Y:S05]  /*2bf0*/  @P2 STG.E desc[UR36][R12.64+0x80], R91 ;  /* 0x0000805b0c002986 */ /* 0x0001ea000c101924 */
[----:B------:R-:W-:Y:S05]  /*2c00*/  @!P3 BRA `(.L_x_61) ;  /* 0x000000000004b947 */ /* 0x000fea0003800000 */
[----:B------:R0:W5:Y:S02]  /*2c10*/  LDG.E.LTC128B R174, desc[UR36][R162.64+0x84] ;  /* 0x00008424a2ae7981 */ /* 0x000164000c1e1920 */
.L_x_61:
[----:B------:R-:W-:Y:S05]  /*2c20*/  BSYNC B1 ;  /* 0x0000000000017941 */ /* 0x000fea0003800000 */
.L_x_60:
[----:B-----5:R-:W-:Y:S01]  /*2c30*/  FMUL R90, R174, R155 ;  /* 0x0000009bae5a7220 */ /* 0x020fe20000400000 */
[----:B------:R-:W-:Y:S01]  /*2c40*/  ISETP.GT.AND P2, PT, R0, 0x20, P1 ;  /* 0x000000200000780c */ /* 0x000fe20000f44270 */
[----:B------:R-:W-:Y:S02]  /*2c50*/  BSSY B1, `(.L_x_62) ;  /* 0x0000005000017945 */ /* 0x000fe40003800000 */
[----:B------:R-:W-:-:S05]  /*2c60*/  FFMA R105, R105, R154, R90 ;  /* 0x0000009a69697223 */ /* 0x000fca000000005a */
[----:B------:R0:W-:Y:S05]  /*2c70*/  @P3 STG.E desc[UR36][R12.64+0x84], R105 ;  /* 0x000084690c003986 */ /* 0x0001ea000c101924 */
[----:B------:R-:W-:Y:S05]  /*2c80*/  @!P2 BRA `(.L_x_63) ;  /* 0x000000000004a947 */ /* 0x000fea0003800000 */
[----:B------:R0:W5:Y:S02]  /*2c90*/  LDG.E.LTC128B R174, desc[UR36][R88.64+0x80] ;  /* 0x0000802458ae7981 */ /* 0x000164000c1e1920 */
.L_x_63:
[----:B------:R-:W-:Y:S05]  /*2ca0*/  BSYNC B1 ;  /* 0x0000000000017941 */ /* 0x000fea0003800000 */
.L_x_62:
        /* <DEDUP_REMOVED lines=9> */
.L_x_65:
[----:B------:R-:W-:Y:S05]  /*2d40*/  BSYNC B1 ;  /* 0x0000000000017941 */ /* 0x000fea0003800000 */
.L_x_64:
        /* <DEDUP_REMOVED lines=9> */
.L_x_67:
[----:B------:R-:W-:Y:S05]  /*2de0*/  BSYNC B1 ;  /* 0x0000000000017941 */ /* 0x000fea0003800000 */
.L_x_66:
[----:B0----5:R-:W-:Y:S01]  /*2df0*/  FMUL R91, R174, R155 ;  /* 0x0000009bae5b7220 */ /* 0x021fe20000400000 */
[----:B------:R-:W-:Y:S01]  /*2e00*/  ISETP.GT.AND P3, PT, R0, 0x29, P0 ;  /* 0x000000290000780c */ /* 0x000fe20000764270 */
[----:B------:R-:W-:Y:S02]  /*2e10*/  BSSY B1, `(.L_x_68) ;  /* 0x0000005000017945 */ /* 0x000fe40003800000 */
[----:B------:R-:W-:-:S05]  /*2e20*/  FFMA R91, R108, R154, R91 ;  /* 0x0000009a6c5b7223 */ /* 0x000fca000000005b */
[----:B------:R0:W-:Y:S05]  /*2e30*/  @P2 STG.E desc[UR36][R12.64+0xa0], R91 ;  /* 0x0000a05b0c002986 */ /* 0x0001ea000c101924 */
[----:B------:R-:W-:Y:S05]  /*2e40*/  @!P3 BRA `(.L_x_69) ;  /* 0x000000000004b947 */ /* 0x000fea0003800000 */
[----:B------:R0:W5:Y:S02]  /*2e50*/  LDG.E.LTC128B R174, desc[UR36][R162.64+0xa4] ;  /* 0x0000a424a2ae7981 */ /* 0x000164000c1e1920 */
.L_x_69:
[----:B------:R-:W-:Y:S05]  /*2e60*/  BSYNC B1 ;  /* 0x0000000000017941 */ /* 0x000fea0003800000 */
.L_x_68:
[----:B-----5:R-:W-:Y:S01]  /*2e70*/  FMUL R90, R174, R155 ;  /* 0x0000009bae5a7220 */ /* 0x020fe20000400000 */
[----:B------:R-:W-:Y:S01]  /*2e80*/  ISETP.GT.AND P2, PT, R0, 0x28, P1 ;  /* 0x000000280000780c */ /* 0x000fe20000f44270 */
[----:B------:R-:W-:Y:S02]  /*2e90*/  BSSY B1, `(.L_x_70) ;  /* 0x0000005000017945 */ /* 0x000fe40003800000 */
[----:B------:R-:W-:-:S05]  /*2ea0*/  FFMA R109, R109, R154, R90 ;  /* 0x0000009a6d6d7223 */ /* 0x000fca000000005a */
[----:B------:R0:W-:Y:S05]  /*2eb0*/  @P3 STG.E desc[UR36][R12.64+0xa4], R109 ;  /* 0x0000a46d0c003986 */ /* 0x0001ea000c101924 */
[----:B------:R-:W-:Y:S05]  /*2ec0*/  @!P2 BRA `(.L_x_71) ;  /* 0x000000000004a947 */ /* 0x000fea0003800000 */
[----:B------:R0:W5:Y:S02]  /*2ed0*/  LDG.E.LTC128B R174, desc[UR36][R88.64+0xa0] ;  /* 0x0000a02458ae7981 */ /* 0x000164000c1e1920 */
.L_x_71:
[----:B------:R-:W-:Y:S05]  /*2ee0*/  BSYNC B1 ;  /* 0x0000000000017941 */ /* 0x000fea0003800000 */
.L_x_70:
        /* <DEDUP_REMOVED lines=9> */
.L_x_73:
[----:B------:R-:W-:Y:S05]  /*2f80*/  BSYNC B1 ;  /* 0x0000000000017941 */ /* 0x000fea0003800000 */
.L_x_72:
        /* <DEDUP_REMOVED lines=9> */
.L_x_75:
[----:B------:R-:W-:Y:S05]  /*3020*/  BSYNC B1 ;  /* 0x0000000000017941 */ /* 0x000fea0003800000 */
.L_x_74:
[----:B0----5:R-:W-:Y:S01]  /*3030*/  FMUL R91, R174, R155 ;  /* 0x0000009bae5b7220 */ /* 0x021fe20000400000 */
[----:B------:R-:W-:Y:S01]  /*3040*/  ISETP.GT.AND P3, PT, R0, 0x31, P0 ;  /* 0x000000310000780c */ /* 0x000fe20000764270 */
[----:B------:R-:W-:Y:S02]  /*3050*/  BSSY B1, `(.L_x_76) ;  /* 0x0000005000017945 */ /* 0x000fe40003800000 */
[----:B------:R-:W-:-:S05]  /*3060*/  FFMA R91, R112, R154, R91 ;  /* 0x0000009a705b7223 */ /* 0x000fca000000005b */
[----:B------:R0:W-:Y:S05]  /*3070*/  @P2 STG.E desc[UR36][R12.64+0xc0], R91 ;  /* 0x0000c05b0c002986 */ /* 0x0001ea000c101924 */
[----:B------:R-:W-:Y:S05]  /*3080*/  @!P3 BRA `(.L_x_77) ;  /* 0x000000000004b947 */ /* 0x000fea0003800000 */
[----:B------:R0:W5:Y:S02]  /*3090*/  LDG.E.LTC128B R174, desc[UR36][R162.64+0xc4] ;  /* 0x0000c424a2ae7981 */ /* 0x000164000c1e1920 */
.L_x_77:
[----:B------:R-:W-:Y:S05]  /*30a0*/  BSYNC B1 ;  /* 0x0000000000017941 */ /* 0x000fea0003800000 */
.L_x_76:
[----:B-----5:R-:W-:Y:S01]  /*30b0*/  FMUL R90, R174, R155 ;  /* 0x0000009bae5a7220 */ /* 0x020fe20000400000 */
[----:B------:R-:W-:Y:S01]  /*30c0*/  ISETP.GT.AND P2, PT, R0, 0x30, P1 ;  /* 0x000000300000780c */ /* 0x000fe20000f44270 */
[----:B------:R-:W-:Y:S02]  /*30d0*/  BSSY B1, `(.L_x_78) ;  /* 0x0000005000017945 */ /* 0x000fe40003800000 */
[----:B------:R-:W-:-:S05]  /*30e0*/  FFMA R113, R113, R154, R90 ;  /* 0x0000009a71717223 */ /* 0x000fca000000005a */
[----:B------:R0:W-:Y:S05]  /*30f0*/  @P3 STG.E desc[UR36][R12.64+0xc4], R113 ;  /* 0x0000c4710c003986 */ /* 0x0001ea000c101924 */
[----:B------:R-:W-:Y:S05]  /*3100*/  @!P2 BRA `(.L_x_79) ;  /* 0x000000000004a947 */ /* 0x000fea0003800000 */
[----:B------:R0:W5:Y:S02]  /*3110*/  LDG.E.LTC128B R174, desc[UR36][R88.64+0xc0] ;  /* 0x0000c02458ae7981 */ /* 0x000164000c1e1920 */
.L_x_79:
[----:B------:R-:W-:Y:S05]  /*3120*/  BSYNC B1 ;  /* 0x0000000000017941 */ /* 0x000fea0003800000 */
.L_x_78:
        /* <DEDUP_REMOVED lines=9> */
.L_x_81:
[----:B------:R-:W-:Y:S05]  /*31c0*/  BSYNC B1 ;  /* 0x0000000000017941 */ /* 0x000fea0003800000 */
.L_x_80:
        /* <DEDUP_REMOVED lines=9> */
.L_x_83:
[----:B------:R-:W-:Y:S05]  /*3260*/  BSYNC B1 ;  /* 0x0000000000017941 */ /* 0x000fea0003800000 */
.L_x_82:
[----:B0----5:R-:W-:Y:S01]  /*3270*/  FMUL R91, R174, R155 ;  /* 0x0000009bae5b7220 */ /* 0x021fe20000400000 */
[----:B------:R-:W-:Y:S01]  /*3280*/  ISETP.GT.AND P3, PT, R0, 0x39, P0 ;  /* 0x000000390000780c */ /* 0x000fe20000764270 */
[----:B------:R-:W-:Y:S02]  /*3290*/  BSSY B1, `(.L_x_84) ;  /* 0x0000005000017945 */ /* 0x000fe40003800000 */
[----:B------:R-:W-:-:S05]  /*32a0*/  FFMA R91, R116, R154, R91 ;  /* 0x0000009a745b7223 */ /* 0x000fca000000005b */
[----:B------:R0:W-:Y:S05]  /*32b0*/  @P2 STG.E desc[UR36][R12.64+0xe0], R91 ;  /* 0x0000e05b0c002986 */ /* 0x0001ea000c101924 */
[----:B------:R-:W-:Y:S05]  /*32c0*/  @!P3 BRA `(.L_x_85) ;  /* 0x000000000004b947 */ /* 0x000fea0003800000 */
[----:B------:R0:W5:Y:S02]  /*32d0*/  LDG.E.LTC128B R174, desc[UR36][R162.64+0xe4] ;  /* 0x0000e424a2ae7981 */ /* 0x000164000c1e1920 */
.L_x_85:
[----:B------:R-:W-:Y:S05]  /*32e0*/  BSYNC B1 ;  /* 0x0000000000017941 */ /* 0x000fea0003800000 */
.L_x_84:
[----:B-----5:R-:W-:Y:S01]  /*32f0*/  FMUL R90, R174, R155 ;  /* 0x0000009bae5a7220 */ /* 0x020fe20000400000 */
[----:B------:R-:W-:Y:S01]  /*3300*/  ISETP.GT.AND P2, PT, R0, 0x38, P1 ;  /* 0x000000380000780c */ /* 0x000fe20000f44270 */
[----:B------:R-:W-:Y:S02]  /*3310*/  BSSY B1, `(.L_x_86) ;  /* 0x0000005000017945 */ /* 0x000fe40003800000 */
[----:B------:R-:W-:-:S05]  /*3320*/  FFMA R117, R117, R154, R90 ;  /* 0x0000009a75757223 */ /* 0x000fca000000005a */
[----:B------:R0:W-:Y:S05]  /*3330*/  @P3 STG.E desc[UR36][R12.64+0xe4], R117 ;  /* 0x0000e4750c003986 */ /* 0x0001ea000c101924 */
[----:B------:R-:W-:Y:S05]  /*3340*/  @!P2 BRA `(.L_x_87) ;  /* 0x000000000004a947 */ /* 0x000fea0003800000 */
[----:B------:R0:W5:Y:S02]  /*3350*/  LDG.E.LTC128B R174, desc[UR36][R88.64+0xe0] ;  /* 0x0000e02458ae7981 */ /* 0x000164000c1e1920 */
.L_x_87:
[----:B------:R-:W-:Y:S05]  /*3360*/  BSYNC B1 ;  /* 0x0000000000017941 */ /* 0x000fea0003800000 */
.L_x_86:
        /* <DEDUP_REMOVED lines=9> */
.L_x_89:
[----:B------:R-:W-:Y:S05]  /*3400*/  BSYNC B1 ;  /* 0x0000000000017941 */ /* 0x000fea0003800000 */
.L_x_88:
        /* <DEDUP_REMOVED lines=9> */
.L_x_91:
[----:B------:R-:W-:Y:S05]  /*34a0*/  BSYNC B1 ;  /* 0x0000000000017941 */ /* 0x000fea0003800000 */
.L_x_90:
[----:B0----5:R-:W-:Y:S01]  /*34b0*/  FMUL R91, R174, R155 ;  /* 0x0000009bae5b7220 */ /* 0x021fe20000400000 */
[----:B------:R-:W-:Y:S01]  /*34c0*/  ISETP.GT.AND P3, PT, R0, 0x41, P0 ;  /* 0x000000410000780c */ /* 0x000fe20000764270 */
[----:B------:R-:W-:Y:S02]  /*34d0*/  BSSY B1, `(.L_x_92) ;  /* 0x0000005000017945 */ /* 0x000fe40003800000 */
[----:B------:R-:W-:-:S05]  /*34e0*/  FFMA R91, R120, R154, R91 ;  /* 0x0000009a785b7223 */ /* 0x000fca000000005b */
[----:B------:R0:W-:Y:S05]  /*34f0*/  @P2 STG.E desc[UR36][R12.64+0x100], R91 ;  /* 0x0001005b0c002986 */ /* 0x0001ea000c101924 */
[----:B------:R-:W-:Y:S05]  /*3500*/  @!P3 BRA `(.L_x_93) ;  /* 0x000000000004b947 */ /* 0x000fea0003800000 */
[----:B------:R0:W5:Y:S02]  /*3510*/  LDG.E.LTC128B R174, desc[UR36][R162.64+0x104] ;  /* 0x00010424a2ae7981 */ /* 0x000164000c1e1920 */
.L_x_93:
[----:B------:R-:W-:Y:S05]  /*3520*/  BSYNC B1 ;  /* 0x0000000000017941 */ /* 0x000fea0003800000 */
.L_x_92:
[----:B-----5:R-:W-:Y:S01]  /*3530*/  FMUL R90, R174, R155 ;  /* 0x0000009bae5a7220 */ /* 0x020fe20000400000 */
[----:B------:R-:W-:Y:S01]  /*3540*/  ISETP.GT.AND P2, PT, R0, 0x40, P1 ;  /* 0x000000400000780c */ /* 0x000fe20000f44270 */
[----:B------:R-:W-:Y:S02]  /*3550*/  BSSY B1, `(.L_x_94) ;  /* 0x0000005000017945 */ /* 0x000fe40003800000 */
[----:B------:R-:W-:-:S05]  /*3560*/  FFMA R121, R121, R154, R90 ;  /* 0x0000009a79797223 */ /* 0x000fca000000005a */
[----:B------:R0:W-:Y:S05]  /*3570*/  @P3 STG.E desc[UR36][R12.64+0x104], R121 ;  /* 0x000104790c003986 */ /* 0x0001ea000c101924 */
[----:B------:R-:W-:Y:S05]  /*3580*/  @!P2 BRA `(.L_x_95) ;  /* 0x000000000004a947 */ /* 0x000fea0003800000 */
[----:B------:R0:W5:Y:S02]  /*3590*/  LDG.E.LTC128B R174, desc[UR36][R88.64+0x100] ;  /* 0x0001002458ae7981 */ /* 0x000164000c1e1920 */
.L_x_95:
[----:B------:R-:W-:Y:S05]  /*35a0*/  BSYNC B1 ;  /* 0x0000000000017941 */ /* 0x000fea0003800000 */
.L_x_94:
        /* <DEDUP_REMOVED lines=9> */
.L_x_97:
[----:B------:R-:W-:Y:S05]  /*3640*/  BSYNC B1 ;  /* 0x0000000000017941 */ /* 0x000fea0003800000 */
.L_x_96:
        /* <DEDUP_REMOVED lines=9> */
.L_x_99:
[----:B------:R-:W-:Y:S05]  /*36e0*/  BSYNC B1 ;  /* 0x0000000000017941 */ /* 0x000fea0003800000 */
.L_x_98:
[----:B0----5:R-:W-:Y:S01]  /*36f0*/  FMUL R91, R174, R155 ;  /* 0x0000009bae5b7220 */ /* 0x021fe20000400000 */
[----:B------:R-:W-:Y:S01]  /*3700*/  ISETP.GT.AND P3, PT, R0, 0x49, P0 ;  /* 0x000000490000780c */ /* 0x000fe20000764270 */
[----:B------:R-:W-:Y:S02]  /*3710*/  BSSY B1, `(.L_x_100) ;  /* 0x0000005000017945 */ /* 0x000fe40003800000 */
[----:B------:R-:W-:-:S05]  /*3720*/  FFMA R91, R124, R154, R91 ;  /* 0x0000009a7c5b7223 */ /* 0x000fca000000005b */
[----:B------:R0:W-:Y:S05]  /*3730*/  @P2 STG.E desc[UR36][R12.64+0x120], R91 ;  /* 0x0001205b0c002986 */ /* 0x0001ea000c101924 */
[----:B------:R-:W-:Y:S05]  /*3740*/  @!P3 BRA `(.L_x_101) ;  /* 0x000000000004b947 */ /* 0x000fea0003800000 */
[----:B------:R0:W5:Y:S02]  /*3750*/  LDG.E.LTC128B R174, desc[UR36][R162.64+0x124] ;  /* 0x00012424a2ae7981 */ /* 0x000164000c1e1920 */
.L_x_101:
[----:B------:R-:W-:Y:S05]  /*3760*/  BSYNC B1 ;  /* 0x0000000000017941 */ /* 0x000fea0003800000 */
.L_x_100:
[----:B-----5:R-:W-:Y:S01]  /*3770*/  FMUL R90, R174, R155 ;  /* 0x0000009bae5a7220 */ /* 0x020fe20000400000 */
[----:B------:R-:W-:Y:S01]  /*3780*/  ISETP.GT.AND P2, PT, R0, 0x48, P1 ;  /* 0x000000480000780c */ /* 0x000fe20000f44270 */
[----:B------:R-:W-:Y:S02]  /*3790*/  BSSY B1, `(.L_x_102) ;  /* 0x0000005000017945 */ /* 0x000fe40003800000 */
[----:B------:R-:W-:-:S05]  /*37a0*/  FFMA R125, R125, R154, R90 ;  /* 0x0000009a7d7d7223 */ /* 0x000fca000000005a */
[----:B------:R0:W-:Y:S05]  /*37b0*/  @P3 STG.E desc[UR36][R12.64+0x124], R125 ;  /* 0x0001247d0c003986 */ /* 0x0001ea000c101924 */
[----:B------:R-:W-:Y:S05]  /*37c0*/  @!P2 BRA `(.L_x_103) ;  /* 0x000000000004a947 */ /* 0x000fea0003800000 */
[----:B------:R0:W5:Y:S02]  /*37d0*/  LDG.E.LTC128B R174, desc[UR36][R88.64+0x120] ;  /* 0x0001202458ae7981 */ /* 0x000164000c1e1920 */
.L_x_103:
[----:B------:R-:W-:Y:S05]  /*37e0*/  BSYNC B1 ;  /* 0x0000000000017941 */ /* 0x000fea0003800000 */
.L_x_102:
        /* <DEDUP_REMOVED lines=9> */
.L_x_105:
[----:B------:R-:W-:Y:S05]  /*3880*/  BSYNC B1 ;  /* 0x0000000000017941 */ /* 0x000fea0003800000 */
.L_x_104:
        /* <DEDUP_REMOVED lines=9> */
.L_x_107:
[----:B------:R-:W-:Y:S05]  /*3920*/  BSYNC B1 ;  /* 0x0000000000017941 */ /* 0x000fea0003800000 */
.L_x_106:
[----:B0----5:R-:W-:Y:S01]  /*3930*/  FMUL R91, R174, R155 ;  /* 0x0000009bae5b7220 */ /* 0x021fe20000400000 */
[----:B------:R-:W-:Y:S01]  /*3940*/  ISETP.GT.AND P3, PT, R0, 0x51, P0 ;  /* 0x000000510000780c */ /* 0x000fe20000764270 */
[----:B------:R-:W-:Y:S02]  /*3950*/  BSSY B1, `(.L_x_108) ;  /* 0x0000005000017945 */ /* 0x000fe40003800000 */
[----:B------:R-:W-:-:S05]  /*3960*/  FFMA R91, R128, R154, R91 ;  /* 0x0000009a805b7223 */ /* 0x000fca000000005b */
[----:B------:R0:W-:Y:S05]  /*3970*/  @P2 STG.E desc[UR36][R12.64+0x140], R91 ;  /* 0x0001405b0c002986 */ /* 0x0001ea000c101924 */
[----:B------:R-:W-:Y:S05]  /*3980*/  @!P3 BRA `(.L_x_109) ;  /* 0x000000000004b947 */ /* 0x000fea0003800000 */
[----:B------:R0:W5:Y:S02]  /*3990*/  LDG.E.LTC128B R174, desc[UR36][R162.64+0x144] ;  /* 0x00014424a2ae7981 */ /* 0x000164000c1e1920 */
.L_x_109:
[----:B------:R-:W-:Y:S05]  /*39a0*/  BSYNC B1 ;  /* 0x0000000000017941 */ /* 0x000fea0003800000 */
.L_x_108:
[----:B-----5:R-:W-:Y:S01]  /*39b0*/  FMUL R90, R174, R155 ;  /* 0x0000009bae5a7220 */ /* 0x020fe20000400000 */
[----:B------:R-:W-:Y:S01]  /*39c0*/  ISETP.GT.AND P2, PT, R0, 0x50, P1 ;  /* 0x000000500000780c */ /* 0x000fe20000f44270 */
[----:B------:R-:W-:Y:S02]  /*39d0*/  BSSY B1, `(.L_x_110) ;  /* 0x0000005000017945 */ /* 0x000fe40003800000 */
[----:B------:R-:W-:-:S05]  /*39e0*/  FFMA R129, R129, R154, R90 ;  /* 0x0000009a81817223 */ /* 0x000fca000000005a */
[----:B------:R0:W-:Y:S05]  /*39f0*/  @P3 STG.E desc[UR36][R12.64+0x144], R129 ;  /* 0x000144810c003986 */ /* 0x0001ea000c101924 */
[----:B------:R-:W-:Y:S05]  /*3a00*/  @!P2 BRA `(.L_x_111) ;  /* 0x000000000004a947 */ /* 0x000fea0003800000 */
[----:B------:R0:W5:Y:S02]  /*3a10*/  LDG.E.LTC128B R174, desc[UR36][R88.64+0x140] ;  /* 0x0001402458ae7981 */ /* 0x000164000c1e1920 */
.L_x_111:
[----:B------:R-:W-:Y:S05]  /*3a20*/  BSYNC B1 ;  /* 0x0000000000017941 */ /* 0x000fea0003800000 */
.L_x_110:
        /* <DEDUP_REMOVED lines=9> */
.L_x_113:
[----:B------:R-:W-:Y:S05]  /*3ac0*/  BSYNC B1 ;  /* 0x0000000000017941 */ /* 0x000fea0003800000 */
.L_x_112:
        /* <DEDUP_REMOVED lines=9> */
.L_x_115:
[----:B------:R-:W-:Y:S05]  /*3b60*/  BSYNC B1 ;  /* 0x0000000000017941 */ /* 0x000fea0003800000 */
.L_x_114:
[----:B0----5:R-:W-:Y:S01]  /*3b70*/  FMUL R91, R174, R155 ;  /* 0x0000009bae5b7220 */ /* 0x021fe20000400000 */
[----:B------:R-:W-:Y:S01]  /*3b80*/  ISETP.GT.AND P3, PT, R0, 0x59, P0 ;  /* 0x000000590000780c */ /* 0x000fe20000764270 */
[----:B------:R-:W-:Y:S02]  /*3b90*/  BSSY B1, `(.L_x_116) ;  /* 0x0000005000017945 */ /* 0x000fe40003800000 */
[----:B------:R-:W-:-:S05]  /*3ba0*/  FFMA R91, R132, R154, R91 ;  /* 0x0000009a845b7223 */ /* 0x000fca000000005b */
[----:B------:R0:W-:Y:S05]  /*3bb0*/  @P2 STG.E desc[UR36][R12.64+0x160], R91 ;  /* 0x0001605b0c002986 */ /* 0x0001ea000c101924 */
[----:B------:R-:W-:Y:S05]  /*3bc0*/  @!P3 BRA `(.L_x_117) ;  /* 0x000000000004b947 */ /* 0x000fea0003800000 */
[----:B------:R0:W5:Y:S02]  /*3bd0*/  LDG.E.LTC128B R174, desc[UR36][R162.64+0x164] ;  /* 0x00016424a2ae7981 */ /* 0x000164000c1e1920 */
.L_x_117:
[----:B------:R-:W-:Y:S05]  /*3be0*/  BSYNC B1 ;  /* 0x0000000000017941 */ /* 0x000fea0003800000 */
.L_x_116:
[----:B-----5:R-:W-:Y:S01]  /*3bf0*/  FMUL R90, R174, R155 ;  /* 0x0000009bae5a7220 */ /* 0x020fe20000400000 */
[----:B------:R-:W-:Y:S01]  /*3c00*/  ISETP.GT.AND P2, PT, R0, 0x58, P1 ;  /* 0x000000580000780c */ /* 0x000fe20000f44270 */
[----:B------:R-:W-:Y:S02]  /*3c10*/  BSSY B1, `(.L_x_118) ;  /* 0x0000005000017945 */ /* 0x000fe40003800000 */
[----:B------:R-:W-:-:S05]  /*3c20*/  FFMA R133, R133, R154, R90 ;  /* 0x0000009a85857223 */ /* 0x000fca000000005a */
[----:B------:R0:W-:Y:S05]  /*3c30*/  @P3 STG.E desc[UR36][R12.64+0x164], R133 ;  /* 0x000164850c003986 */ /* 0x0001ea000c101924 */
[----:B------:R-:W-:Y:S05]  /*3c40*/  @!P2 BRA `(.L_x_119) ;  /* 0x000000000004a947 */ /* 0x000fea0003800000 */
[----:B------:R0:W5:Y:S02]  /*3c50*/  LDG.E.LTC128B R174, desc[UR36][R88.64+0x160] ;  /* 0x0001602458ae7981 */ /* 0x000164000c1e1920 */
.L_x_119:
[----:B------:R-:W-:Y:S05]  /*3c60*/  BSYNC B1 ;  /* 0x0000000000017941 */ /* 0x000fea0003800000 */
.L_x_118:
        /* <DEDUP_REMOVED lines=9> */
.L_x_121:
[----:B------:R-:W-:Y:S05]  /*3d00*/  BSYNC B1 ;  /* 0x0000000000017941 */ /* 0x000fea0003800000 */
.L_x_120:
        /* <DEDUP_REMOVED lines=9> */
.L_x_123:
[----:B------:R-:W-:Y:S05]  /*3da0*/  BSYNC B1 ;  /* 0x0000000000017941 */ /* 0x000fea0003800000 */
.L_x_122:
[----:B0----5:R-:W-:Y:S01]  /*3db0*/  FMUL R91, R174, R155 ;  /* 0x0000009bae5b7220 */ /* 0x021fe20000400000 */
[----:B------:R-:W-:Y:S01]  /*3dc0*/  ISETP.GT.AND P3, PT, R0, 0x61, P0 ;  /* 0x000000610000780c */ /* 0x000fe20000764270 */
[----:B------:R-:W-:Y:S02]  /*3dd0*/  BSSY B1, `(.L_x_124) ;  /* 0x0000005000017945 */ /* 0x000fe40003800000 */
[----:B------:R-:W-:-:S05]  /*3de0*/  FFMA R91, R136, R154, R91 ;  /* 0x0000009a885b7223 */ /* 0x000fca000000005b */
[----:B------:R0:W-:Y:S05]  /*3df0*/  @P2 STG.E desc[UR36][R12.64+0x180], R91 ;  /* 0x0001805b0c002986 */ /* 0x0001ea000c101924 */
[----:B------:R-:W-:Y:S05]  /*3e00*/  @!P3 BRA `(.L_x_125) ;  /* 0x000000000004b947 */ /* 0x000fea0003800000 */
[----:B------:R0:W5:Y:S02]  /*3e10*/  LDG.E.LTC128B R174, desc[UR36][R162.64+0x184] ;  /* 0x00018424a2ae7981 */ /* 0x000164000c1e1920 */
.L_x_125:
[----:B------:R-:W-:Y:S05]  /*3e20*/  BSYNC B1 ;  /* 0x0000000000017941 */ /* 0x000fea0003800000 */
.L_x_124:
[----:B-----5:R-:W-:Y:S01]  /*3e30*/  FMUL R90, R174, R155 ;  /* 0x0000009bae5a7220 */ /* 0x020fe20000400000 */
[----:B------:R-:W-:Y:S01]  /*3e40*/  ISETP.GT.AND P2, PT, R0, 0x60, P1 ;  /* 0x000000600000780c */ /* 0x000fe20000f44270 */
[----:B------:R-:W-:Y:S02]  /*3e50*/  BSSY B1, `(.L_x_126) ;  /* 0x0000005000017945 */ /* 0x000fe40003800000 */
[----:B------:R-:W-:-:S05]  /*3e60*/  FFMA R137, R137, R154, R90 ;  /* 0x0000009a89897223 */ /* 0x000fca000000005a */
[----:B------:R0:W-:Y:S05]  /*3e70*/  @P3 STG.E desc[UR36][R12.64+0x184], R137 ;  /* 0x000184890c003986 */ /* 0x0001ea000c101924 */
[----:B------:R-:W-:Y:S05]  /*3e80*/  @!P2 BRA `(.L_x_127) ;  /* 0x000000000004a947 */ /* 0x000fea0003800000 */
[----:B------:R0:W5:Y:S02]  /*3e90*/  LDG.E.LTC128B R174, desc[UR36][R88.64+0x180] ;  /* 0x0001802458ae7981 */ /* 0x000164000c1e1920 */
.L_x_127:
[----:B------:R-:W-:Y:S05]  /*3ea0*/  BSYNC B1 ;  /* 0x0000000000017941 */ /* 0x000fea0003800000 */
.L_x_126:
        /* <DEDUP_REMOVED lines=9> */
.L_x_129:
[----:B------:R-:W-:Y:S05]  /*3f40*/  BSYNC B1 ;  /* 0x0000000000017941 */ /* 0x000fea0003800000 */
.L_x_128:
        /* <DEDUP_REMOVED lines=9> */
.L_x_131:
[----:B------:R-:W-:Y:S05]  /*3fe0*/  BSYNC B1 ;  /* 0x0000000000017941 */ /* 0x000fea0003800000 */
.L_x_130:
[----:B0----5:R-:W-:Y:S01]  /*3ff0*/  FMUL R91, R174, R155 ;  /* 0x0000009bae5b7220 */ /* 0x021fe20000400000 */
[----:B------:R-:W-:Y:S01]  /*4000*/  ISETP.GT.AND P3, PT, R0, 0x69, P0 ;  /* 0x000000690000780c */ /* 0x000fe20000764270 */
[----:B------:R-:W-:Y:S02]  /*4010*/  BSSY B1, `(.L_x_132) ;  /* 0x0000005000017945 */ /* 0x000fe40003800000 */
[----:B------:R-:W-:-:S05]  /*4020*/  FFMA R91, R140, R154, R91 ;  /* 0x0000009a8c5b7223 */ /* 0x000fca000000005b */
[----:B------:R0:W-:Y:S05]  /*4030*/  @P2 STG.E desc[UR36][R12.64+0x1a0], R91 ;  /* 0x0001a05b0c002986 */ /* 0x0001ea000c101924 */
[----:B------:R-:W-:Y:S05]  /*4040*/  @!P3 BRA `(.L_x_133) ;  /* 0x000000000004b947 */ /* 0x000fea0003800000 */
[----:B------:R0:W5:Y:S02]  /*4050*/  LDG.E.LTC128B R174, desc[UR36][R162.64+0x1a4] ;  /* 0x0001a424a2ae7981 */ /* 0x000164000c1e1920 */
.L_x_133:
[----:B------:R-:W-:Y:S05]  /*4060*/  BSYNC B1 ;  /* 0x0000000000017941 */ /* 0x000fea0003800000 */
.L_x_132:
[----:B-----5:R-:W-:Y:S01]  /*4070*/  FMUL R90, R174, R155 ;  /* 0x0000009bae5a7220 */ /* 0x020fe20000400000 */
[----:B------:R-:W-:Y:S01]  /*4080*/  ISETP.GT.AND P2, PT, R0, 0x68, P1 ;  /* 0x000000680000780c */ /* 0x000fe20000f44270 */
[----:B------:R-:W-:Y:S02]  /*4090*/  BSSY B1, `(.L_x_134) ;  /* 0x0000005000017945 */ /* 0x000fe40003800000 */
[----:B------:R-:W-:-:S05]  /*40a0*/  FFMA R141, R141, R154, R90 ;  /* 0x0000009a8d8d7223 */ /* 0x000fca000000005a */
[----:B------:R0:W-:Y:S05]  /*40b0*/  @P3 STG.E desc[UR36][R12.64+0x1a4], R141 ;  /* 0x0001a48d0c003986 */ /* 0x0001ea000c101924 */
[----:B------:R-:W-:Y:S05]  /*40c0*/  @!P2 BRA `(.L_x_135) ;  /* 0x000000000004a947 */ /* 0x000fea0003800000 */
[----:B------:R0:W5:Y:S02]  /*40d0*/  LDG.E.LTC128B R174, desc[UR36][R88.64+0x1a0] ;  /* 0x0001a02458ae7981 */ /* 0x000164000c1e1920 */
.L_x_135:
[----:B------:R-:W-:Y:S05]  /*40e0*/  BSYNC B1 ;  /* 0x0000000000017941 */ /* 0x000fea0003800000 */
.L_x_134:
        /* <DEDUP_REMOVED lines=9> */
.L_x_137:
[----:B------:R-:W-:Y:S05]  /*4180*/  BSYNC B1 ;  /* 0x0000000000017941 */ /* 0x000fea0003800000 */
.L_x_136:
        /* <DEDUP_REMOVED lines=9> */
.L_x_139:
[----:B------:R-:W-:Y:S05]  /*4220*/  BSYNC B1 ;  /* 0x0000000000017941 */ /* 0x000fea0003800000 */
.L_x_138:
[----:B0----5:R-:W-:Y:S01]  /*4230*/  FMUL R91, R174, R155 ;  /* 0x0000009bae5b7220 */ /* 0x021fe20000400000 */
[----:B------:R-:W-:Y:S01]  /*4240*/  ISETP.GT.AND P3, PT, R0, 0x71, P0 ;  /* 0x000000710000780c */ /* 0x000fe20000764270 */
[----:B------:R-:W-:Y:S02]  /*4250*/  BSSY B1, `(.L_x_140) ;  /* 0x0000005000017945 */ /* 0x000fe40003800000 */
[----:B------:R-:W-:-:S05]  /*4260*/  FFMA R91, R144, R154, R91 ;  /* 0x0000009a905b7223 */ /* 0x000fca000000005b */
[----:B------:R0:W-:Y:S05]  /*4270*/  @P2 STG.E desc[UR36][R12.64+0x1c0], R91 ;  /* 0x0001c05b0c002986 */ /* 0x0001ea000c101924 */
[----:B------:R-:W-:Y:S05]  /*4280*/  @!P3 BRA `(.L_x_141) ;  /* 0x000000000004b947 */ /* 0x000fea0003800000 */
[----:B------:R0:W5:Y:S02]  /*4290*/  LDG.E.LTC128B R174, desc[UR36][R162.64+0x1c4] ;  /* 0x0001c424a2ae7981 */ /* 0x000164000c1e1920 */
.L_x_141:
[----:B------:R-:W-:Y:S05]  /*42a0*/  BSYNC B1 ;  /* 0x0000000000017941 */ /* 0x000fea0003800000 */
.L_x_140:
[----:B-----5:R-:W-:Y:S01]  /*42b0*/  FMUL R90, R174, R155 ;  /* 0x0000009bae5a7220 */ /* 0x020fe20000400000 */
[----:B------:R-:W-:Y:S01]  /*42c0*/  ISETP.GT.AND P2, PT, R0, 0x70, P1 ;  /* 0x000000700000780c */ /* 0x000fe20000f44270 */
[----:B------:R-:W-:Y:S02]  /*42d0*/  BSSY B1, `(.L_x_142) ;  /* 0x0000005000017945 */ /* 0x000fe40003800000 */
[----:B------:R-:W-:-:S05]  /*42e0*/  FFMA R145, R145, R154, R90 ;  /* 0x0000009a91917223 */ /* 0x000fca000000005a */
[----:B------:R0:W-:Y:S05]  /*42f0*/  @P3 STG.E desc[UR36][R12.64+0x1c4], R145 ;  /* 0x0001c4910c003986 */ /* 0x0001ea000c101924 */
[----:B------:R-:W-:Y:S05]  /*4300*/  @!P2 BRA `(.L_x_143) ;  /* 0x000000000004a947 */ /* 0x000fea0003800000 */
[----:B------:R0:W5:Y:S02]  /*4310*/  LDG.E.LTC128B R174, desc[UR36][R88.64+0x1c0] ;  /* 0x0001c02458ae7981 */ /* 0x000164000c1e1920 */
.L_x_143:
[----:B------:R-:W-:Y:S05]  /*4320*/  BSYNC B1 ;  /* 0x0000000000017941 */ /* 0x000fea0003800000 */
.L_x_142:
        /* <DEDUP_REMOVED lines=9> */
.L_x_145:
[----:B------:R-:W-:Y:S05]  /*43c0*/  BSYNC B1 ;  /* 0x0000000000017941 */ /* 0x000fea0003800000 */
.L_x_144:
        /* <DEDUP_REMOVED lines=9> */
.L_x_147:
[----:B------:R-:W-:Y:S05]  /*4460*/  BSYNC B1 ;  /* 0x0000000000017941 */ /* 0x000fea0003800000 */
.L_x_146:
[----:B0----5:R-:W-:Y:S01]  /*4470*/  FMUL R91, R174, R155 ;  /* 0x0000009bae5b7220 */ /* 0x021fe20000400000 */
[----:B------:R-:W-:Y:S01]  /*4480*/  ISETP.GT.AND P0, PT, R0, 0x79, P0 ;  /* 0x000000790000780c */ /* 0x000fe20000704270 */
[----:B------:R-:W-:Y:S01]  /*4490*/  BSSY B1, `(.L_x_148) ;  /* 0x0000006000017945 */ /* 0x000fe20003800000 */
[----:B------:R-:W-:Y:S01]  /*44a0*/  IADD3 R153, P2, R153, 0x80, RZ ;  /* 0x0000008099997810 */ /* 0x000fe20007f5e0ff */
[----:B------:R-:W-:-:S05]  /*44b0*/  FFMA R91, R148, R154, R91 ;  /* 0x0000009a945b7223 */ /* 0x000fca000000005b */
[----:B------:R0:W-:Y:S05]  /*44c0*/  @P4 STG.E desc[UR36][R12.64+0x1e0], R91 ;  /* 0x0001e05b0c004986 */ /* 0x0001ea000c101924 */
[----:B------:R-:W-:Y:S05]  /*44d0*/  @!P0 BRA `(.L_x_149) ;  /* 0x0000000000048947 */ /* 0x000fea0003800000 */
[----:B------:R0:W5:Y:S02]  /*44e0*/  LDG.E.LTC128B R174, desc[UR36][R162.64+0x1e4] ;  /* 0x0001e424a2ae7981 */ /* 0x000164000c1e1920 */
.L_x_149:
[----:B------:R-:W-:Y:S05]  /*44f0*/  BSYNC B1 ;  /* 0x0000000000017941 */ /* 0x000fea0003800000 */
.L_x_148:
[----:B------:R-:W-:Y:S01]  /*4500*/  IADD3.X R9, RZ, R9, RZ, P2, !PT ;  /* 0x00000009ff097210 */ /* 0x000fe200017fe4ff */
[----:B-----5:R-:W-:Y:S01]  /*4510*/  FMUL R8, R174, R155 ;  /* 0x0000009bae087220 */ /* 0x020fe20000400000 */
[----:B------:R-:W-:Y:S01]  /*4520*/  ISETP.GT.AND P2, PT, R0, 0x78, P1 ;  /* 0x000000780000780c */ /* 0x000fe20000f44270 */
[----:B------:R-:W-:Y:S02]  /*4530*/  BSSY B1, `(.L_x_150) ;  /* 0x0000008000017945 */ /* 0x000fe40003800000 */
[----:B------:R-:W-:Y:S01]  /*4540*/  FFMA R149, R149, R154, R8 ;  /* 0x0000009a95957223 */ /* 0x000fe20000000008 */
[----:B------:R-:W-:Y:S02]  /*4550*/  IMAD R90, R9, R156, RZ ;  /* 0x0000009c095a7224 */ /* 0x000fe400078e02ff */
[----:B------:R-:W-:Y:S02]  /*4560*/  @P0 IMAD.MOV.U32 R8, RZ, RZ, R12 ;  /* 0x000000ffff080224 */ /* 0x000fe400078e000c */
[----:B------:R-:W-:-:S05]  /*4570*/  @P0 IMAD.MOV.U32 R9, RZ, RZ, R13 ;  /* 0x000000ffff090224 */ /* 0x000fca00078e000d */
[----:B------:R0:W-:Y:S01]  /*4580*/  @P0 STG.E desc[UR36][R8.64+0x1e4], R149 ;  /* 0x0001e49508000986 */ /* 0x0001e2000c101924 */
[----:B------:R-:W-:Y:S05]  /*4590*/  @!P2 BRA `(.L_x_151) ;  /* 0x000000000004a947 */ /* 0x000fea0003800000 */
[----:B------:R0:W5:Y:S02]  /*45a0*/  LDG.E.LTC128B R174, desc[UR36][R88.64+0x1e0] ;  /* 0x0001e02458ae7981 */ /* 0x000164000c1e1920 */
.L_x_151:
[----:B------:R-:W-:Y:S05]  /*45b0*/  BSYNC B1 ;  /* 0x0000000000017941 */ /* 0x000fea0003800000 */
.L_x_150:
[----:B0----5:R-:W-:Y:S01]  /*45c0*/  FMUL R9, R174, R155 ;  /* 0x0000009bae097220 */ /* 0x021fe20000400000 */
[----:B------:R-:W-:Y:S01]  /*45d0*/  @P2 MOV R8, R168 ;  /* 0x000000a800082202 */ /* 0x000fe20000000f00 */
[----:B------:R-:W-:Y:S01]  /*45e0*/  IMAD R93, R153, R157, R90 ;  /* 0x0000009d995d7224 */ /* 0x000fe200078e025a */
[----:B------:R-:W-:Y:S01]  /*45f0*/  ISETP.GT.AND P1, PT, R0, 0x79, P1 ;  /* 0x000000790000780c */ /* 0x000fe20000f24270 */
[----:B------:R-:W-:Y:S01]  /*4600*/  FFMA R95, R150, R154, R9 ;  /* 0x0000009a965f7223 */ /* 0x000fe20000000009 */
[----:B------:R-:W-:Y:S01]  /*4610*/  @P2 IMAD.MOV.U32 R9, RZ, RZ, R169 ;  /* 0x000000ffff092224 */ /* 0x000fe200078e00a9 */
[----:B------:R-:W-:Y:S01]  /*4620*/  ISETP.GT.AND P0, PT, R3, 0x80, PT ;  /* 0x000000800300780c */ /* 0x000fe20003f04270 */
[----:B------:R-:W-:Y:S01]  /*4630*/  IMAD.WIDE.U32 R90, R153, R156, R20 ;  /* 0x0000009c995a7225 */ /* 0x000fe200078e0014 */
[----:B------:R-:W-:Y:S02]  /*4640*/  BSSY B1, `(.L_x_152) ;  /* 0x0000006000017945 */ /* 0x000fe40003800000 */
[----:B------:R0:W-:Y:S01]  /*4650*/  @P2 STG.E desc[UR36][R8.64+0x1e0], R95 ;  /* 0x0001e05f08002986 */ /* 0x0001e2000c101924 */
[----:B------:R-:W-:Y:S01]  /*4660*/  ISETP.GT.AND P5, PT, R0, RZ, P0 ;  /* 0x000000ff0000720c */ /* 0x000fe200007a4270 */
[----:B------:R-:W-:-:S04]  /*4670*/  IMAD.IADD R92, R91, 0x1, R93 ;  /* 0x000000015b5c7824 */ /* 0x000fc800078e025d */
[----:B------:R-:W-:Y:S08]  /*4680*/  @!P1 BRA `(.L_x_153) ;  /* 0x0000000000049947 */ /* 0x000ff00003800000 */
[----:B------:R0:W5:Y:S02]  /*4690*/  LDG.E.LTC128B R174, desc[UR36][R88.64+0x1e4] ;  /* 0x0001e42458ae7981 */ /* 0x000164000c1e1920 */
.L_x_153:
[----:B------:R-:W-:Y:S05]  /*46a0*/  BSYNC B1 ;  /* 0x0000000000017941 */ /* 0x000fea0003800000 */
.L_x_152:
[----:B0--3-5:R-:W-:Y:S01]  /*46b0*/  FMUL R88, R174, R155 ;  /* 0x0000009bae587220 */ /* 0x029fe20000400000 */
[----:B------:R-:W-:-:S03]  /*46c0*/  LEA R8, P2, R90, R10, 0x2 ;  /* 0x0000000a5a087211 */ /* 0x000fc600078410ff */
[----:B------:R-:W-:Y:S01]  /*46d0*/  FFMA R151, R151, R154, R88 ;  /* 0x0000009a97977223 */ /* 0x000fe20000000058 */
[----:B------:R-:W-:-:S04]  /*46e0*/  LEA.HI.X R9, R90, R11, R92, 0x2, P2 ;  /* 0x0000000b5a097211 */ /* 0x000fc800010f145c */
[----:B------:R0:W-:Y:S04]  /*46f0*/  @P1 STG.E desc[UR36][R168.64+0x1e4], R151 ;  /* 0x0001e497a8001986 */ /* 0x0001e8000c101924 */
[----:B------:R3:W2:Y:S01]  /*4700*/  @P5 LDG.E.LTC128B R174, desc[UR36][R8.64] ;  /* 0x0000002408ae5981 */ /* 0x0006a2000c1e1920 */
[-C--:B------:R-:W-:Y:S01]  /*4710*/  IMAD.WIDE.U32 R88, R153, R156.reuse, R6 ;  /* 0x0000009c99587225 */ /* 0x080fe200078e0006 */
[----:B------:R-:W-:Y:S01]  /*4720*/  SHF.L.U64.HI R97, R4, 0x9, R5 ;  /* 0x0000000904617819 */ /* 0x000fe20000010205 */
[----:B------:R-:W-:Y:S01]  /*4730*/  BSSY B1, `(.L_x_154) ;  /* 0x0000013000017945 */ /* 0x000fe20003800000 */
[----:B------:R-:W-:Y:S01]  /*4740*/  ISETP.GT.AND P4, PT, R0, 0x1, P0 ;  /* 0x000000010000780c */ /* 0x000fe20000784270 */
[----:B------:R-:W-:Y:S01]  /*4750*/  IMAD.SHL.U32 R95, R4, 0x200, RZ ;  /* 0x00000200045f7824 */ /* 0x000fe200078e00ff */
[----:B------:R-:W-:Y:S01]  /*4760*/  IADD3 R89, R93, R89, RZ ;  /* 0x000000595d597210 */ /* 0x000fe20007ffe0ff */
[----:B------:R-:W-:-:S04]  /*4770*/  IMAD.WIDE.U32 R156, R153, R156, R160 ;  /* 0x0000009c999c7225 */ /* 0x000fc800078e00a0 */
[----:B------:R-:W-:Y:S01]  /*4780*/  IMAD.WIDE.U32 R90, R23, R14, R88 ;  /* 0x0000000e175a7225 */ /* 0x000fe200078e0058 */
[----:B------:R-:W-:Y:S02]  /*4790*/  IADD3 R88, P2, R95, R12, RZ ;  /* 0x0000000c5f587210 */ /* 0x000fe40007f5e0ff */
[----:B------:R-:W-:Y:S01]  /*47a0*/  IADD3 R158, P3, R158, R156, RZ ;  /* 0x0000009c9e9e7210 */ /* 0x000fe20007f7e0ff */
[----:B---3--:R-:W-:Y:S01]  /*47b0*/  IMAD.IADD R8, R15, 0x1, R91 ;  /* 0x000000010f087824 */ /* 0x008fe200078e025b */
[----:B------:R-:W-:Y:S01]  /*47c0*/  IADD3.X R89, R97, R13, RZ, P2, !PT ;  /* 0x0000000d61597210 */ /* 0x000fe200017fe4ff */
[----:B------:R-:W-:Y:S01]  /*47d0*/  IMAD.IADD R157, R93, 0x1, R157 ;  /* 0x000000015d9d7824 */ /* 0x000fe200078e029d */
[----:B------:R-:W-:Y:S02]  /*47e0*/  LEA R4, P1, R90, R10, 0x2 ;  /* 0x0000000a5a047211 */ /* 0x000fe400078210ff */
[----:B------:R-:W-:Y:S01]  /*47f0*/  IADD3 R92, P2, R6, R156, RZ ;  /* 0x0000009c065c7210 */ /* 0x000fe20007f5e0ff */
[----:B--2---:R-:W-:-:S04]  /*4800*/  FMUL R5, R174, R155 ;  /* 0x0000009bae057220 */ /* 0x004fc80000400000 */
[----:B------:R-:W-:Y:S01]  /*4810*/  FFMA R9, R24, R154, R5 ;  /* 0x0000009a18097223 */ /* 0x000fe20000000005 */
[----:B------:R-:W-:-:S04]  /*4820*/  LEA.HI.X R5, R90, R11, R8, 0x2, P1 ;  /* 0x0000000b5a057211 */ /* 0x000fc800008f1408 */
[----:B------:R0:W-:Y:S01]  /*4830*/  @P5 STG.E desc[UR36][R88.64], R9 ;  /* 0x0000000958005986 */ /* 0x0001e2000c101924 */
[----:B------:R-:W-:Y:S05]  /*4840*/  @!P4 BRA `(.L_x_155) ;  /* 0x000000000004c947 */ /* 0x000fea0003800000 */
[----:B------:R2:W5:Y:S02]  /*4850*/  LDG.E.LTC128B R174, desc[UR36][R4.64+0x4] ;  /* 0x0000042404ae7981 */ /* 0x000564000c1e1920 */
.L_x_155:
[----:B------:R-:W-:Y:S05]  /*4860*/  BSYNC B1 ;  /* 0x0000000000017941 */ /* 0x000fea0003800000 */
.L_x_154:
[----:B-----5:R-:W-:Y:S01]  /*4870*/  FMUL R6, R174, R155 ;  /* 0x0000009bae067220 */ /* 0x020fe20000400000 */
[----:B------:R-:W-:Y:S01]  /*4880*/  @P4 IMAD.MOV.U32 R24, RZ, RZ, R88 ;  /* 0x000000ffff184224 */ /* 0x000fe200078e0058 */
[----:B------:R-:W-:Y:S01]  /*4890*/  ISETP.GT.AND P1, PT, R3, 0x88, PT ;  /* 0x000000880300780c */ /* 0x000fe20003f24270 */
[----:B------:R-:W-:Y:S02]  /*48a0*/  IMAD.X R3, R157, 0x1, R21, P3 ;  /* 0x000000019d037824 */ /* 0x000fe400018e0615 */
[----:B0-----:R-:W-:Y:S01]  /*48b0*/  FFMA R9, R25, R154, R6 ;  /* 0x0000009a19097223 */ /* 0x001fe20000000006 */
[----:B------:R-:W-:Y:S01]  /*48c0*/  @P4 IMAD.MOV.U32 R25, RZ, RZ, R89 ;  /* 0x000000ffff194224 */ /* 0x000fe200078e0059 */
[----:B------:R-:W-:Y:S01]  /*48d0*/  IADD3.X R93, R7, R157, RZ, P2, !PT ;  /* 0x0000009d075d7210 */ /* 0x000fe200017fe4ff */
[----:B------:R-:W-:Y:S01]  /*48e0*/  BSSY B1, `(.L_x_156) ;  /* 0x000000a000017945 */ /* 0x000fe20003800000 */
[----:B------:R-:W-:Y:S02]  /*48f0*/  ISETP.GT.AND P2, PT, R0, RZ, P1 ;  /* 0x000000ff0000720c */ /* 0x000fe40000f44270 */
[----:B------:R0:W-:Y:S01]  /*4900*/  @P4 STG.E desc[UR36][R24.64+0x4], R9 ;  /* 0x0000040918004986 */ /* 0x0001e2000c101924 */
[----:B------:R-:W-:Y:S01]  /*4910*/  IMAD.WIDE.U32 R20, R23, R14, R92 ;  /* 0x0000000e17147225 */ /* 0x000fe200078e005c */
[----:B------:R-:W-:-:S02]  /*4920*/  LEA R6, P5, R158, R10, 0x2 ;  /* 0x0000000a9e067211 */ /* 0x000fc400078a10ff */
[----:B------:R-:W-:Y:S02]  /*4930*/  IADD3 R8, P3, R88, R165, RZ ;  /* 0x000000a558087210 */ /* 0x000fe40007f7e0ff */
[----:B------:R-:W-:Y:S02]  /*4940*/  LEA.HI.X R7, R158, R11, R3, 0x2, P5 ;  /* 0x0000000b9e077211 */ /* 0x000fe400028f1403 */
[----:B------:R-:W-:-:S03]  /*4950*/  IADD3 R15, R15, R21, RZ ;  /* 0x000000150f0f7210 */ /* 0x000fc60007ffe0ff */
[----:B------:R-:W-:Y:S06]  /*4960*/  @!P2 BRA `(.L_x_157) ;  /* 0x000000000004a947 */ /* 0x000fec0003800000 */
[----:B------:R3:W5:Y:S02]  /*4970*/  LDG.E.LTC128B R174, desc[UR36][R6.64] ;  /* 0x0000002406ae7981 */ /* 0x000764000c1e1920 */
.L_x_157:
[----:B------:R-:W-:Y:S05]  /*4980*/  BSYNC B1 ;  /* 0x0000000000017941 */ /* 0x000fea0003800000 */
.L_x_156:
[----:B-----5:R-:W-:Y:S01]  /*4990*/  FMUL R3, R174, R155 ;  /* 0x0000009bae037220 */ /* 0x020fe20000400000 */
[----:B0-----:R-:W-:Y:S01]  /*49a0*/  IMAD.X R9, R89, 0x1, R167, P3 ;  /* 0x0000000159097824 */ /* 0x001fe200018e06a7 */
[----:B------:R-:W-:Y:S01]  /*49b0*/  ISETP.GT.AND P4, PT, R0, 0x1, P1 ;  /* 0x000000010000780c */ /* 0x000fe20000f84270 */
[----:B------:R-:W-:Y:S01]  /*49c0*/  BSSY B1, `(.L_x_158) ;  /* 0x0000007000017945 */ /* 0x000fe20003800000 */
[----:B------:R-:W-:Y:S01]  /*49d0*/  FFMA R3, R26, R154, R3 ;  /* 0x0000009a1a037223 */ /* 0x000fe20000000003 */
[----:B------:R-:W-:-:S04]  /*49e0*/  LEA R10, P5, R20, R10, 0x2 ;  /* 0x0000000a140a7211 */ /* 0x000fc800078a10ff */
[----:B------:R0:W-:Y:S01]  /*49f0*/  @P2 STG.E desc[UR36][R8.64], R3 ;  /* 0x0000000308002986 */ /* 0x0001e2000c101924 */
[----:B------:R-:W-:-:S05]  /*4a00*/  LEA.HI.X R11, R20, R11, R15, 0x2, P5 ;  /* 0x0000000b140b7211 */ /* 0x000fca00028f140f */
[----:B------:R-:W-:Y:S05]  /*4a10*/  @!P4 BRA `(.L_x_159) ;  /* 0x000000000004c947 */ /* 0x000fea0003800000 */
[----:B------:R0:W5:Y:S02]  /*4a20*/  LDG.E.LTC128B R174, desc[UR36][R10.64+0x4] ;  /* 0x000004240aae7981 */ /* 0x000164000c1e1920 */
.L_x_159:
[----:B------:R-:W-:Y:S05]  /*4a30*/  BSYNC B1 ;  /* 0x0000000000017941 */ /* 0x000fea0003800000 */
.L_x_158:
[----:B---3-5:R-:W-:Y:S01]  /*4a40*/  FMUL R6, R174, R155 ;  /* 0x0000009bae067220 */ /* 0x028fe20000400000 */
[----:B------:R-:W-:Y:S01]  /*4a50*/  ISETP.GT.AND P2, PT, R0, 0x8, P0 ;  /* 0x000000080000780c */ /* 0x000fe20000744270 */
[----:B------:R-:W-:Y:S02]  /*4a60*/  BSSY B1, `(.L_x_160) ;  /* 0x0000005000017945 */ /* 0x000fe40003800000 */
[----:B------:R-:W-:-:S05]  /*4a70*/  FFMA R27, R27, R154, R6 ;  /* 0x0000009a1b1b7223 */ /* 0x000fca0000000006 */
[----:B------:R3:W-:Y:S05]  /*4a80*/  @P4 STG.E desc[UR36][R8.64+0x4], R27 ;  /* 0x0000041b08004986 */ /* 0x0007ea000c101924 */
[----:B------:R-:W-:Y:S05]  /*4a90*/  @!P2 BRA `(.L_x_161) ;  /* 0x000000000004a947 */ /* 0x000fea0003800000 */
[----:B------:R0:W5:Y:S02]  /*4aa0*/  LDG.E.LTC128B R174, desc[UR36][R4.64+0x20] ;  /* 0x0000202404ae7981 */ /* 0x000164000c1e1920 */
.L_x_161:
[----:B------:R-:W-:Y:S05]  /*4ab0*/  BSYNC B1 ;  /* 0x0000000000017941 */ /* 0x000fea0003800000 */
.L_x_160:
[----:B0----5:R-:W-:Y:S01]  /*4ac0*/  FMUL R3, R174, R155 ;  /* 0x0000009bae037220 */ /* 0x021fe20000400000 */
[----:B------:R-:W-:Y:S01]  /*4ad0*/  IMAD.MOV.U32 R6, RZ, RZ, R88 ;  /* 0x000000ffff067224 */ /* 0x000fe200078e0058 */
[----:B------:R-:W-:Y:S01]  /*4ae0*/  MOV R7, R89 ;  /* 0x0000005900077202 */ /* 0x000fe20000000f00 */
[----:B------:R-:W-:Y:S01]  /*4af0*/  BSSY B1, `(.L_x_162) ;  /* 0x0000006000017945 */ /* 0x000fe20003800000 */
[----:B------:R-:W-:Y:S01]  /*4b00*/  FFMA R3, R28, R154, R3 ;  /* 0x0000009a1c037223 */ /* 0x000fe20000000003 */
[----:B------:R-:W-:-:S04]  /*4b10*/  ISETP.GT.AND P3, PT, R0, 0x9, P0 ;  /* 0x000000090000780c */ /* 0x000fc80000764270 */
[----:B------:R0:W-:Y:S09]  /*4b20*/  @P2 STG.E desc[UR36][R6.64+0x20], R3 ;  /* 0x0000200306002986 */ /* 0x0001f2000c101924 */
[----:B------:R-:W-:Y:S05]  /*4b30*/  @!P3 BRA `(.L_x_163) ;  /* 0x000000000004b947 */ /* 0x000fea0003800000 */
[----:B------:R0:W5:Y:S02]  /*4b40*/  LDG.E.LTC128B R174, desc[UR36][R4.64+0x24] ;  /* 0x0000242404ae7981 */ /* 0x000164000c1e1920 */
.L_x_163:
[----:B------:R-:W-:Y:S05]  /*4b50*/  BSYNC B1 ;  /* 0x0000000000017941 */ /* 0x000fea0003800000 */
.L_x_162:
[----:B---3-5:R-:W-:Y:S01]  /*4b60*/  FMUL R8, R174, R155 ;  /* 0x0000009bae087220 */ /* 0x028fe20000400000 */
[----:B------:R-:W-:Y:S01]  /*4b70*/  ISETP.GT.AND P5, PT, R0, 0x8, P1 ;  /* 0x000000080000780c */ /* 0x000fe20000fa4270 */
[----:B------:R-:W-:Y:S01]  /*4b80*/  BSSY B1, `(.L_x_164) ;  /* 0x0000006000017945 */ /* 0x000fe20003800000 */
[----:B------:R-:W-:Y:S01]  /*4b90*/  IADD3 R14, P2, R165, R88, RZ ;  /* 0x00000058a50e7210 */ /* 0x000fe20007f5e0ff */
[----:B------:R-:W-:-:S05]  /*4ba0*/  FFMA R29, R29, R154, R8 ;  /* 0x0000009a1d1d7223 */ /* 0x000fca0000000008 */
[----:B------:R3:W-:Y:S05]  /*4bb0*/  @P3 STG.E desc[UR36][R6.64+0x24], R29 ;  /* 0x0000241d06003986 */ /* 0x0007ea000c101924 */
[----:B------:R-:W-:Y:S05]  /*4bc0*/  @!P5 BRA `(.L_x_165) ;  /* 0x000000000004d947 */ /* 0x000fea0003800000 */
[----:B------:R0:W5:Y:S02]  /*4bd0*/  LDG.E.LTC128B R174, desc[UR36][R10.64+0x20] ;  /* 0x000020240aae7981 */ /* 0x000164000c1e1920 */
.L_x_165:
[----:B------:R-:W-:Y:S05]  /*4be0*/  BSYNC B1 ;  /* 0x0000000000017941 */ /* 0x000fea0003800000 */
.L_x_164:
[----:B0----5:R-:W-:Y:S01]  /*4bf0*/  FMUL R3, R174, R155 ;  /* 0x0000009bae037220 */ /* 0x021fe20000400000 */
[----:B------:R-:W-:Y:S01]  /*4c00*/  IMAD.X R15, R167, 0x1, R89, P2 ;  /* 0x00000001a70f7824 */ /* 0x000fe200010e0659 */
[----:B------:R-:W-:Y:S01]  /*4c10*/  ISETP.GT.AND P4, PT, R0, 0x9, P1 ;  /* 0x000000090000780c */ /* 0x000fe20000f84270 */
[----:B------:R-:W-:Y:S01]  /*4c20*/  BSSY B1, `(.L_x_166) ;  /* 0x0000006000017945 */ /* 0x000fe20003800000 */
[----:B------:R-:W-:Y:S01]  /*4c30*/  FFMA R3, R30, R154, R3 ;  /* 0x0000009a1e037223 */ /* 0x000fe20000000003 */
[----:B------:R-:W-:-:S04]  /*4c40*/  IADD3 R8, P3, P2, R165, R12, R95 ;  /* 0x0000000ca5087210 */ /* 0x000fc80007a7e05f */
[----:B------:R0:W-:Y:S06]  /*4c50*/  @P5 STG.E desc[UR36][R14.64+0x20], R3 ;  /* 0x000020030e005986 */ /* 0x0001ec000c101924 */
[----:B------:R-:W-:Y:S05]  /*4c60*/  @!P4 BRA `(.L_x_167) ;  /* 0x000000000004c947 */ /* 0x000fea0003800000 */
[----:B------:R0:W5:Y:S02]  /*4c70*/  LDG.E.LTC128B R174, desc[UR36][R10.64+0x24] ;  /* 0x000024240aae7981 */ /* 0x000164000c1e1920 */
.L_x_167:
[----:B------:R-:W-:Y:S05]  /*4c80*/  BSYNC B1 ;  /* 0x0000000000017941 */ /* 0x000fea0003800000 */
.L_x_166:
[----:B-----5:R-:W-:Y:S01]  /*4c90*/  FMUL R12, R174, R155 ;  /* 0x0000009bae0c7220 */ /* 0x020fe20000400000 */
[----:B------:R-:W-:Y:S01]  /*4ca0*/  IADD3.X R9, R167, R13, R97, P3, P2 ;  /* 0x0000000da7097210 */ /* 0x000fe20001fe4461 */
[----:B------:R-:W-:Y:S01]  /*4cb0*/  BSSY B1, `(.L_x_168) ;  /* 0x0000006000017945 */ /* 0x000fe20003800000 */
[----:B------:R-:W-:Y:S01]  /*4cc0*/  ISETP.GT.AND P5, PT, R0, 0x10, P0 ;  /* 0x000000100000780c */ /* 0x000fe200007a4270 */
[----:B------:R-:W-:-:S05]  /*4cd0*/  FFMA R31, R31, R154, R12 ;  /* 0x0000009a1f1f7223 */ /* 0x000fca000000000c */
[----:B------:R0:W-:Y:S07]  /*4ce0*/  @P4 STG.E desc[UR36][R8.64+0x24], R31 ;  /* 0x0000241f08004986 */ /* 0x0001ee000c101924 */
[----:B------:R-:W-:Y:S05]  /*4cf0*/  @!P5 BRA `(.L_x_169) ;  /* 0x000000000004d947 */ /* 0x000fea0003800000 */
[----:B------:R0:W5:Y:S02]  /*4d00*/  LDG.E.LTC128B R174, desc[UR36][R4.64+0x40] ;  /* 0x0000402404ae7981 */ /* 0x000164000c1e1920 */
.L_x_169:
[----:B------:R-:W-:Y:S05]  /*4d10*/  BSYNC B1 ;  /* 0x0000000000017941 */ /* 0x000fea0003800000 */
.L_x_168:
[----:B0----5:R-:W-:Y:S01]  /*4d20*/  FMUL R3, R174, R155 ;  /* 0x0000009bae037220 */ /* 0x021fe20000400000 */
[----:B------:R-:W-:Y:S01]  /*4d30*/  ISETP.GT.AND P2, PT, R0, 0x11, P0 ;  /* 0x000000110000780c */ /* 0x000fe20000744270 */
[----:B------:R-:W-:Y:S02]  /*4d40*/  BSSY B1, `(.L_x_170) ;  /* 0x0000005000017945 */ /* 0x000fe40003800000 */
[----:B------:R-:W-:-:S05]  /*4d50*/  FFMA R3, R32, R154, R3 ;  /* 0x0000009a20037223 */ /* 0x000fca0000000003 */
[----:B------:R0:W-:Y:S05]  /*4d60*/  @P5 STG.E desc[UR36][R6.64+0x40], R3 ;  /* 0x0000400306005986 */ /* 0x0001ea000c101924 */
[----:B------:R-:W-:Y:S05]  /*4d70*/  @!P2 BRA `(.L_x_171) ;  /* 0x000000000004a947 */ /* 0x000fea0003800000 */
[----:B------:R0:W5:Y:S02]  /*4d80*/  LDG.E.LTC128B R174, desc[UR36][R4.64+0x44] ;  /* 0x0000442404ae7981 */ /* 0x000164000c1e1920 */
.L_x_171:
[----:B------:R-:W-:Y:S05]  /*4d90*/  BSYNC B1 ;  /* 0x0000000000017941 */ /* 0x000fea0003800000 */
.L_x_170:
[----:B-----5:R-:W-:Y:S01]  /*4da0*/  FMUL R12, R174, R155 ;  /* 0x0000009bae0c7220 */ /* 0x020fe20000400000 */
[----:B------:R-:W-:Y:S01]  /*4db0*/  ISETP.GT.AND P3, PT, R0, 0x10, P1 ;  /* 0x000000100000780c */ /* 0x000fe20000f64270 */
[----:B------:R-:W-:Y:S02]  /*4dc0*/  BSSY B1, `(.L_x_172) ;  /* 0x0000005000017945 */ /* 0x000fe40003800000 */
[----:B------:R-:W-:-:S05]  /*4dd0*/  FFMA R33, R33, R154, R12 ;  /* 0x0000009a21217223 */ /* 0x000fca000000000c */
[----:B------:R0:W-:Y:S05]  /*4de0*/  @P2 STG.E desc[UR36][R6.64+0x44], R33 ;  /* 0x0000442106002986 */ /* 0x0001ea000c101924 */
[----:B------:R-:W-:Y:S05]  /*4df0*/  @!P3 BRA `(.L_x_173) ;  /* 0x000000000004b947 */ /* 0x000fea0003800000 */
[----:B------:R0:W5:Y:S02]  /*4e00*/  LDG.E.LTC128B R174, desc[UR36][R10.64+0x40] ;  /* 0x000040240aae7981 */ /* 0x000164000c1e1920 */
.L_x_173:
[----:B------:R-:W-:Y:S05]  /*4e10*/  BSYNC B1 ;  /* 0x0000000000017941 */ /* 0x000fea0003800000 */
.L_x_172:
[----:B0----5:R-:W-:Y:S01]  /*4e20*/  FMUL R3, R174, R155 ;  /* 0x0000009bae037220 */ /* 0x021fe20000400000 */
[----:B------:R-:W-:Y:S01]  /*4e30*/  ISETP.GT.AND P2, PT, R0, 0x11, P1 ;  /* 0x000000110000780c */ /* 0x000fe20000f44270 */
[----:B------:R-:W-:Y:S02]  /*4e40*/  BSSY B1, `(.L_x_174) ;  /* 0x0000005000017945 */ /* 0x000fe40003800000 */
[----:B------:R-:W-:-:S05]  /*4e50*/  FFMA R3, R34, R154, R3 ;  /* 0x0000009a22037223 */ /* 0x000fca0000000003 */
[----:B------:R0:W-:Y:S05]  /*4e60*/  @P3 STG.E desc[UR36][R8.64+0x40], R3 ;  /* 0x0000400308003986 */ /* 0x0001ea000c101924 */
[----:B------:R-:W-:Y:S05]  /*4e70*/  @!P2 BRA `(.L_x_175) ;  /* 0x000000000004a947 */ /* 0x000fea0003800000 */
[----:B------:R0:W5:Y:S02]  /*4e80*/  LDG.E.LTC128B R174, desc[UR36][R10.64+0x44] ;  /* 0x000044240aae7981 */ /* 0x000164000c1e1920 */
.L_x_175:
[----:B------:R-:W-:Y:S05]  /*4e90*/  BSYNC B1 ;  /* 0x0000000000017941 */ /* 0x000fea0003800000 */
.L_x_174:
[----:B-----5:R-:W-:Y:S01]  /*4ea0*/  FMUL R12, R174, R155 ;  /* 0x0000009bae0c7220 */ /* 0x020fe20000400000 */
[----:B------:R-:W-:Y:S01]  /*4eb0*/  ISETP.GT.AND P3, PT, R0, 0x18, P0 ;  /* 0x000000180000780c */ /* 0x000fe20000764270 */
[----:B------:R-:W-:Y:S02]  /*4ec0*/  BSSY B1, `(.L_x_176) ;  /* 0x0000005000017945 */ /* 0x000fe40003800000 */
[----:B------:R-:W-:-:S05]  /*4ed0*/  FFMA R35, R35, R154, R12 ;  /* 0x0000009a23237223 */ /* 0x000fca000000000c */
[----:B------:R0:W-:Y:S05]  /*4ee0*/  @P2 STG.E desc[UR36][R8.64+0x44], R35 ;  /* 0x0000442308002986 */ /* 0x0001ea000c101924 */
[----:B------:R-:W-:Y:S05]  /*4ef0*/  @!P3 BRA `(.L_x_177) ;  /* 0x000000000004b947 */ /* 0x000fea0003800000 */
[----:B------:R0:W5:Y:S02]  /*4f00*/  LDG.E.LTC128B R174, desc[UR36][R4.64+0x60] ;  /* 0x0000602404ae7981 */ /* 0x000164000c1e1920 */
.L_x_177:
[----:B------:R-:W-:Y:S05]  /*4f10*/  BSYNC B1 ;  /* 0x0000000000017941 */ /* 0x000fea0003800000 */
.L_x_176:
[----:B0----5:R-:W-:Y:S01]  /*4f20*/  FMUL R3, R174, R155 ;  /* 0x0000009bae037220 */ /* 0x021fe20000400000 */
[----:B------:R-:W-:Y:S01]  /*4f30*/  ISETP.GT.AND P2, PT, R0, 0x19, P0 ;  /* 0x000000190000780c */ /* 0x000fe20000744270 */
[----:B------:R-:W-:Y:S02]  /*4f40*/  BSSY B1, `(.L_x_178) ;  /* 0x0000005000017945 */ /* 0x000fe40003800000 */
[----:B------:R-:W-:-:S05]  /*4f50*/  FFMA R3, R36, R154, R3 ;  /* 0x0000009a24037223 */ /* 0x000fca0000000003 */
[----:B------:R0:W-:Y:S05]  /*4f60*/  @P3 STG.E desc[UR36][R6.64+0x60], R3 ;  /* 0x0000600306003986 */ /* 0x0001ea000c101924 */
[----:B------:R-:W-:Y:S05]  /*4f70*/  @!P2 BRA `(.L_x_179) ;  /* 0x000000000004a947 */ /* 0x000fea0003800000 */
[----:B------:R0:W5:Y:S02]  /*4f80*/  LDG.E.LTC128B R174, desc[UR36][R4.64+0x64] ;  /* 0x0000642404ae7981 */ /* 0x000164000c1e1920 */
.L_x_179:
[----:B------:R-:W-:Y:S05]  /*4f90*/  BSYNC B1 ;  /* 0x0000000000017941 */ /* 0x000fea0003800000 */
.L_x_178:
[----:B-----5:R-:W-:Y:S01]  /*4fa0*/  FMUL R12, R174, R155 ;  /* 0x0000009bae0c7220 */ /* 0x020fe20000400000 */
[----:B------:R-:W-:Y:S01]  /*4fb0*/  ISETP.GT.AND P3, PT, R0, 0x18, P1 ;  /* 0x000000180000780c */ /* 0x000fe20000f64270 */
[----:B------:R-:W-:Y:S02]  /*4fc0*/  BSSY B1, `(.L_x_180) ;  /* 0x0000005000017945 */ /* 0x000fe40003800000 */
[----:B------:R-:W-:-:S05]  /*4fd0*/  FFMA R37, R37, R154, R12 ;  /* 0x0000009a25257223 */ /* 0x000fca000000000c */
[----:B------:R0:W-:Y:S05]  /*4fe0*/  @P2 STG.E desc[UR36][R6.64+0x64], R37 ;  /* 0x0000642506002986 */ /* 0x0001ea000c101924 */
[----:B------:R-:W-:Y:S05]  /*4ff0*/  @!P3 BRA `(.L_x_181) ;  /* 0x000000000004b947 */ /* 0x000fea0003800000 */
[----:B------:R0:W5:Y:S02]  /*5000*/  LDG.E.LTC128B R174, desc[UR36][R10.64+0x60] ;  /* 0x000060240aae7981 */ /* 0x000164000c1e1920 */
.L_x_181:
[----:B------:R-:W-:Y:S05]  /*5010*/  BSYNC B1 ;  /* 0x0000000000017941 */ /* 0x000fea0003800000 */
.L_x_180:
[----:B0----5:R-:W-:Y:S01]  /*5020*/  FMUL R3, R174, R155 ;  /* 0x0000009bae037220 */ /* 0x021fe20000400000 */
[----:B------:R-:W-:Y:S01]  /*5030*/  ISETP.GT.AND P2, PT, R0, 0x19, P1 ;  /* 0x000000190000780c */ /* 0x000fe20000f44270 */
[----:B------:R-:W-:Y:S02]  /*5040*/  BSSY B1, `(.L_x_182) ;  /* 0x0000005000017945 */ /* 0x000fe40003800000 */
[----:B------:R-:W-:-:S05]  /*5050*/  FFMA R3, R38, R154, R3 ;  /* 0x0000009a26037223 */ /* 0x000fca0000000003 */
[----:B------:R0:W-:Y:S05]  /*5060*/  @P3 STG.E desc[UR36][R8.64+0x60], R3 ;  /* 0x0000600308003986 */ /* 0x0001ea000c101924 */
[----:B------:R-:W-:Y:S05]  /*5070*/  @!P2 BRA `(.L_x_183) ;  /* 0x000000000004a947 */ /* 0x000fea0003800000 */
[----:B------:R0:W5:Y:S02]  /*5080*/  LDG.E.LTC128B R174, desc[UR36][R10.64+0x64] ;  /* 0x000064240aae7981 */ /* 0x000164000c1e1920 */
.L_x_183:
[----:B------:R-:W-:Y:S05]  /*5090*/  BSYNC B1 ;  /* 0x0000000000017941 */ /* 0x000fea0003800000 */
.L_x_182:
[----:B-----5:R-:W-:Y:S01]  /*50a0*/  FMUL R12, R174, R155 ;  /* 0x0000009bae0c7220 */ /* 0x020fe20000400000 */
[----:B------:R-:W-:Y:S01]  /*50b0*/  ISETP.GT.AND P3, PT, R0, 0x20, P0 ;  /* 0x000000200000780c */ /* 0x000fe20000764270 */
[----:B------:R-:W-:Y:S02]  /*50c0*/  BSSY B1, `(.L_x_184) ;  /* 0x0000005000017945 */ /* 0x000fe40003800000 */
[----:B------:R-:W-:-:S05]  /*50d0*/  FFMA R39, R39, R154, R12 ;  /* 0x0000009a27277223 */ /* 0x000fca000000000c */
[----:B------:R0:W-:Y:S05]  /*50e0*/  @P2 STG.E desc[UR36][R8.64+0x64], R39 ;  /* 0x0000642708002986 */ /* 0x0001ea000c101924 */
[----:B------:R-:W-:Y:S05]  /*50f0*/  @!P3 BRA `(.L_x_185) ;  /* 0x000000000004b947 */ /* 0x000fea0003800000 */
[----:B------:R0:W5:Y:S02]  /*5100*/  LDG.E.LTC128B R174, desc[UR36][R4.64+0x80] ;  /* 0x0000802404ae7981 */ /* 0x000164000c1e1920 */
.L_x_185:
[----:B------:R-:W-:Y:S05]  /*5110*/  BSYNC B1 ;  /* 0x0000000000017941 */ /* 0x000fea0003800000 */
.L_x_184:
[----:B0----5:R-:W-:Y:S01]  /*5120*/  FMUL R3, R174, R155 ;  /* 0x0000009bae037220 */ /* 0x021fe20000400000 */
[----:B------:R-:W-:Y:S01]  /*5130*/  ISETP.GT.AND P2, PT, R0, 0x21, P0 ;  /* 0x000000210000780c */ /* 0x000fe20000744270 */
[----:B------:R-:W-:Y:S02]  /*5140*/  BSSY B1, `(.L_x_186) ;  /* 0x0000005000017945 */ /* 0x000fe40003800000 */
[----:B------:R-:W-:-:S05]  /*5150*/  FFMA R3, R40, R154, R3 ;  /* 0x0000009a28037223 */ /* 0x000fca0000000003 */
[----:B------:R0:W-:Y:S05]  /*5160*/  @P3 STG.E desc[UR36][R6.64+0x80], R3 ;  /* 0x0000800306003986 */ /* 0x0001ea000c101924 */
[----:B------:R-:W-:Y:S05]  /*5170*/  @!P2 BRA `(.L_x_187) ;  /* 0x000000000004a947 */ /* 0x000fea0003800000 */
[----:B------:R0:W5:Y:S02]  /*5180*/  LDG.E.LTC128B R174, desc[UR36][R4.64+0x84] ;  /* 0x0000842404ae7981 */ /* 0x000164000c1e1920 */
.L_x_187:
[----:B------:R-:W-:Y:S05]  /*5190*/  BSYNC B1 ;  /* 0x0000000000017941 */ /* 0x000fea0003800000 */
.L_x_186:
[----:B-----5:R-:W-:Y:S01]  /*51a0*/  FMUL R12, R174, R155 ;  /* 0x0000009bae0c7220 */ /* 0x020fe20000400000 */
[----:B------:R-:W-:Y:S01]  /*51b0*/  ISETP.GT.AND P3, PT, R0, 0x20, P1 ;  /* 0x000000200000780c */ /* 0x000fe20000f64270 */
[----:B------:R-:W-:Y:S02]  /*51c0*/  BSSY B1, `(.L_x_188) ;  /* 0x0000005000017945 */ /* 0x000fe40003800000 */
[----:B------:R-:W-:-:S05]  /*51d0*/  FFMA R41, R41, R154, R12 ;  /* 0x0000009a29297223 */ /* 0x000fca000000000c */
[----:B------:R0:W-:Y:S05]  /*51e0*/  @P2 STG.E desc[UR36][R6.64+0x84], R41 ;  /* 0x0000842906002986 */ /* 0x0001ea000c101924 */
[----:B------:R-:W-:Y:S05]  /*51f0*/  @!P3 BRA `(.L_x_189) ;  /* 0x000000000004b947 */ /* 0x000fea0003800000 */
[----:B------:R0:W5:Y:S02]  /*5200*/  LDG.E.LTC128B R174, desc[UR36][R10.64+0x80] ;  /* 0x000080240aae7981 */ /* 0x000164000c1e1920 */
.L_x_189:
[----:B------:R-:W-:Y:S05]  /*5210*/  BSYNC B1 ;  /* 0x0000000000017941 */ /* 0x000fea0003800000 */
.L_x_188:
[----:B0----5:R-:W-:Y:S01]  /*5220*/  FMUL R3, R174, R155 ;  /* 0x0000009bae037220 */ /* 0x021fe20000400000 */
[----:B------:R-:W-:Y:S01]  /*5230*/  ISETP.GT.AND P2, PT, R0, 0x21, P1 ;  /* 0x000000210000780c */ /* 0x000fe20000f44270 */
[----:B------:R-:W-:Y:S02]  /*5240*/  BSSY B1, `(.L_x_190) ;  /* 0x0000005000017945 */ /* 0x000fe40003800000 */
[----:B------:R-:W-:-:S05]  /*5250*/  FFMA R3, R42, R154, R3 ;  /* 0x0000009a2a037223 */ /* 0x000fca0000000003 */
[----:B------:R0:W-:Y:S05]  /*5260*/  @P3 STG.E desc[UR36][R8.64+0x80], R3 ;  /* 0x0000800308003986 */ /* 0x0001ea000c101924 */
[----:B------:R-:W-:Y:S05]  /*5270*/  @!P2 BRA `(.L_x_191) ;  /* 0x000000000004a947 */ /* 0x000fea0003800000 */
[----:B------:R0:W5:Y:S02]  /*5280*/  LDG.E.LTC128B R174, desc[UR36][R10.64+0x84] ;  /* 0x000084240aae7981 */ /* 0x000164000c1e1920 */
.L_x_191:
[----:B------:R-:W-:Y:S05]  /*5290*/  BSYNC B1 ;  /* 0x0000000000017941 */ /* 0x000fea0003800000 */
.L_x_190:
[----:B-----5:R-:W-:Y:S01]  /*52a0*/  FMUL R12, R174, R155 ;  /* 0x0000009bae0c7220 */ /* 0x020fe20000400000 */
[----:B------:R-:W-:Y:S01]  /*52b0*/  ISETP.GT.AND P3, PT, R0, 0x28, P0 ;  /* 0x000000280000780c */ /* 0x000fe20000764270 */
[----:B------:R-:W-:Y:S02]  /*52c0*/  BSSY B1, `(.L_x_192) ;  /* 0x0000005000017945 */ /* 0x000fe40003800000 */
[----:B------:R-:W-:-:S05]  /*52d0*/  FFMA R43, R43, R154, R12 ;  /* 0x0000009a2b2b7223 */ /* 0x000fca000000000c */
[----:B------:R0:W-:Y:S05]  /*52e0*/  @P2 STG.E desc[UR36][R8.64+0x84], R43 ;  /* 0x0000842b08002986 */ /* 0x0001ea000c101924 */
[----:B------:R-:W-:Y:S05]  /*52f0*/  @!P3 BRA `(.L_x_193) ;  /* 0x000000000004b947 */ /* 0x000fea0003800000 */
[----:B------:R0:W5:Y:S02]  /*5300*/  LDG.E.LTC128B R174, desc[UR36][R4.64+0xa0] ;  /* 0x0000a02404ae7981 */ /* 0x000164000c1e1920 */
.L_x_193:
[----:B------:R-:W-:Y:S05]  /*5310*/  BSYNC B1 ;  /* 0x0000000000017941 */ /* 0x000fea0003800000 */
.L_x_192:
[----:B0----5:R-:W-:Y:S01]  /*5320*/  FMUL R3, R174, R155 ;  /* 0x0000009bae037220 */ /* 0x021fe20000400000 */
[----:B------:R-:W-:Y:S01]  /*5330*/  ISETP.GT.AND P2, PT, R0, 0x29, P0 ;  /* 0x000000290000780c */ /* 0x000fe20000744270 */
[----:B------:R-:W-:Y:S02]  /*5340*/  BSSY B1, `(.L_x_194) ;  /* 0x0000005000017945 */ /* 0x000fe40003800000 */
[----:B------:R-:W-:-:S05]  /*5350*/  FFMA R3, R44, R154, R3 ;  /* 0x0000009a2c037223 */ /* 0x000fca0000000003 */
[----:B------:R0:W-:Y:S05]  /*5360*/  @P3 STG.E desc[UR36][R6.64+0xa0], R3 ;  /* 0x0000a00306003986 */ /* 0x0001ea000c101924 */
[----:B------:R-:W-:Y:S05]  /*5370*/  @!P2 BRA `(.L_x_195) ;  /* 0x000000000004a947 */ /* 0x000fea0003800000 */
[----:B------:R0:W5:Y:S02]  /*5380*/  LDG.E.LTC128B R174, desc[UR36][R4.64+0xa4] ;  /* 0x0000a42404ae7981 */ /* 0x000164000c1e1920 */
.L_x_195:
[----:B------:R-:W-:Y:S05]  /*5390*/  BSYNC B1 ;  /* 0x0000000000017941 */ /* 0x000fea0003800000 */
.L_x_194:
[----:B-----5:R-:W-:Y:S01]  /*53a0*/  FMUL R12, R174, R155 ;  /* 0x0000009bae0c7220 */ /* 0x020fe20000400000 */
[----:B------:R-:W-:Y:S01]  /*53b0*/  ISETP.GT.AND P3, PT, R0, 0x28, P1 ;  /* 0x000000280000780c */ /* 0x000fe20000f64270 */
[----:B------:R-:W-:Y:S02]  /*53c0*/  BSSY B1, `(.L_x_196) ;  /* 0x0000005000017945 */ /* 0x000fe40003800000 */
[----:B------:R-:W-:-:S05]  /*53d0*/  FFMA R45, R45, R154, R12 ;  /* 0x0000009a2d2d7223 */ /* 0x000fca000000000c */
[----:B------:R0:W-:Y:S05]  /*53e0*/  @P2 STG.E desc[UR36][R6.64+0xa4], R45 ;  /* 0x0000a42d06002986 */ /* 0x0001ea000c101924 */
[----:B------:R-:W-:Y:S05]  /*53f0*/  @!P3 BRA `(.L_x_197) ;  /* 0x000000000004b947 */ /* 0x000fea0003800000 */
[----:B------:R0:W5:Y:S02]  /*5400*/  LDG.E.LTC128B R174, desc[UR36][R10.64+0xa0] ;  /* 0x0000a0240aae7981 */ /* 0x000164000c1e1920 */
.L_x_197:
[----:B------:R-:W-:Y:S05]  /*5410*/  BSYNC B1 ;  /* 0x0000000000017941 */ /* 0x000fea0003800000 */
.L_x_196:
[----:B0----5:R-:W-:Y:S01]  /*5420*/  FMUL R3, R174, R155 ;  /* 0x0000009bae037220 */ /* 0x021fe20000400000 */
[----:B------:R-:W-:Y:S01]  /*5430*/  ISETP.GT.AND P2, PT, R0, 0x29, P1 ;  /* 0x000000290000780c */ /* 0x000fe20000f44270 */
[----:B------:R-:W-:Y:S02]  /*5440*/  BSSY B1, `(.L_x_198) ;  /* 0x0000005000017945 */ /* 0x000fe40003800000 */
[----:B------:R-:W-:-:S05]  /*5450*/  FFMA R3, R46, R154, R3 ;  /* 0x0000009a2e037223 */ /* 0x000fca0000000003 */
[----:B------:R0:W-:Y:S05]  /*5460*/  @P3 STG.E desc[UR36][R8.64+0xa0], R3 ;  /* 0x0000a00308003986 */ /* 0x0001ea000c101924 */
[----:B------:R-:W-:Y:S05]  /*5470*/  @!P2 BRA `(.L_x_199) ;  /* 0x000000000004a947 */ /* 0x000fea0003800000 */
[----:B------:R0:W5:Y:S02]  /*5480*/  LDG.E.LTC128B R174, desc[UR36][R10.64+0xa4] ;  /* 0x0000a4240aae7981 */ /* 0x000164000c1e1920 */
.L_x_199:
[----:B------:R-:W-:Y:S05]  /*5490*/  BSYNC B1 ;  /* 0x0000000000017941 */ /* 0x000fea0003800000 */
.L_x_198:
[----:B-----5:R-:W-:Y:S01]  /*54a0*/  FMUL R12, R174, R155 ;  /* 0x0000009bae0c7220 */ /* 0x020fe20000400000 */
[----:B------:R-:W-:Y:S01]  /*54b0*/  ISETP.GT.AND P3, PT, R0, 0x30, P0 ;  /* 0x000000300000780c */ /* 0x000fe20000764270 */
[----:B------:R-:W-:Y:S02]  /*54c0*/  BSSY B1, `(.L_x_200) ;  /* 0x0000005000017945 */ /* 0x000fe40003800000 */
[----:B------:R-:W-:-:S05]  /*54d0*/  FFMA R47, R47, R154, R12 ;  /* 0x0000009a2f2f7223 */ /* 0x000fca000000000c */
[----:B------:R0:W-:Y:S05]  /*54e0*/  @P2 STG.E desc[UR36][R8.64+0xa4], R47 ;  /* 0x0000a42f08002986 */ /* 0x0001ea000c101924 */
[----:B------:R-:W-:Y:S05]  /*54f0*/  @!P3 BRA `(.L_x_201) ;  /* 0x000000000004b947 */ /* 0x000fea0003800000 */
[----:B------:R0:W5:Y:S02]  /*5500*/  LDG.E.LTC128B R174, desc[UR36][R4.64+0xc0] ;  /* 0x0000c02404ae7981 */ /* 0x000164000c1e1920 */
.L_x_201:
[----:B------:R-:W-:Y:S05]  /*5510*/  BSYNC B1 ;  /* 0x0000000000017941 */ /* 0x000fea0003800000 */
.L_x_200:
[----:B0----5:R-:W-:Y:S01]  /*5520*/  FMUL R3, R174, R155 ;  /* 0x0000009bae037220 */ /* 0x021fe20000400000 */
[----:B------:R-:W-:Y:S01]  /*5530*/  ISETP.GT.AND P2, PT, R0, 0x31, P0 ;  /* 0x000000310000780c */ /* 0x000fe20000744270 */
[----:B------:R-:W-:Y:S02]  /*5540*/  BSSY B1, `(.L_x_202) ;  /* 0x0000005000017945 */ /* 0x000fe40003800000 */
[----:B------:R-:W-:-:S05]  /*5550*/  FFMA R3, R48, R154, R3 ;  /* 0x0000009a30037223 */ /* 0x000fca0000000003 */
[----:B------:R0:W-:Y:S05]  /*5560*/  @P3 STG.E desc[UR36][R6.64+0xc0], R3 ;  /* 0x0000c00306003986 */ /* 0x0001ea000c101924 */
[----:B------:R-:W-:Y:S05]  /*5570*/  @!P2 BRA `(.L_x_203) ;  /* 0x000000000004a947 */ /* 0x000fea0003800000 */
[----:B------:R0:W5:Y:S02]  /*5580*/  LDG.E.LTC128B R174, desc[UR36][R4.64+0xc4] ;  /* 0x0000c42404ae7981 */ /* 0x000164000c1e1920 */
.L_x_203:
[----:B------:R-:W-:Y:S05]  /*5590*/  BSYNC B1 ;  /* 0x0000000000017941 */ /* 0x000fea0003800000 */
.L_x_202:
[----:B-----5:R-:W-:Y:S01]  /*55a0*/  FMUL R12, R174, R155 ;  /* 0x0000009bae0c7220 */ /* 0x020fe20000400000 */
[----:B------:R-:W-:Y:S01]  /*55b0*/  ISETP.GT.AND P3, PT, R0, 0x30, P1 ;  /* 0x000000300000780c */ /* 0x000fe20000f64270 */
[----:B------:R-:W-:Y:S02]  /*55c0*/  BSSY B1, `(.L_x_204) ;  /* 0x0000005000017945 */ /* 0x000fe40003800000 */
[----:B------:R-:W-:-:S05]  /*55d0*/  FFMA R49, R49, R154, R12 ;  /* 0x0000009a31317223 */ /* 0x000fca000000000c */
[----:B------:R0:W-:Y:S05]  /*55e0*/  @P2 STG.E desc[UR36][R6.64+0xc4], R49 ;  /* 0x0000c43106002986 */ /* 0x0001ea000c101924 */
[----:B------:R-:W-:Y:S05]  /*55f0*/  @!P3 BRA `(.L_x_205) ;  /* 0x000000000004b947 */ /* 0x000fea0003800000 */
[----:B------:R0:W5:Y:S02]  /*5600*/  LDG.E.LTC128B R174, desc[UR36][R10.64+0xc0] ;  /* 0x0000c0240aae7981 */ /* 0x000164000c1e1920 */
.L_x_205:
[----:B------:R-:W-:Y:S05]  /*5610*/  BSYNC B1 ;  /* 0x0000000000017941 */ /* 0x000fea0003800000 */
.L_x_204:
[----:B0----5:R-:W-:Y:S01]  /*5620*/  FMUL R3, R174, R155 ;  /* 0x0000009bae037220 */ /* 0x021fe20000400000 */
[----:B------:R-:W-:Y:S01]  /*5630*/  ISETP.GT.AND P2, PT, R0, 0x31, P1 ;  /* 0x000000310000780c */ /* 0x000fe20000f44270 */
[----:B------:R-:W-:Y:S02]  /*5640*/  BSSY B1, `(.L_x_206) ;  /* 0x0000005000017945 */ /* 0x000fe40003800000 */
[----:B------:R-:W-:-:S05]  /*5650*/  FFMA R3, R50, R154, R3 ;  /* 0x0000009a32037223 */ /* 0x000fca0000000003 */
[----:B------:R0:W-:Y:S05]  /*5660*/  @P3 STG.E desc[UR36][R8.64+0xc0], R3 ;  /* 0x0000c00308003986 */ /* 0x0001ea000c101924 */
[----:B------:R-:W-:Y:S05]  /*5670*/  @!P2 BRA `(.L_x_207) ;  /* 0x000000000004a947 */ /* 0x000fea0003800000 */
[----:B------:R0:W5:Y:S02]  /*5680*/  LDG.E.LTC128B R174, desc[UR36][R10.64+0xc4] ;  /* 0x0000c4240aae7981 */ /* 0x000164000c1e1920 */
.L_x_207:
[----:B------:R-:W-:Y:S05]  /*5690*/  BSYNC B1 ;  /* 0x0000000000017941 */ /* 0x000fea0003800000 */
.L_x_206:
[----:B-----5:R-:W-:Y:S01]  /*56a0*/  FMUL R12, R174, R155 ;  /* 0x0000009bae0c7220 */ /* 0x020fe20000400000 */
[----:B------:R-:W-:Y:S01]  /*56b0*/  ISETP.GT.AND P3, PT, R0, 0x38, P0 ;  /* 0x000000380000780c */ /* 0x000fe20000764270 */
[----:B------:R-:W-:Y:S02]  /*56c0*/  BSSY B1, `(.L_x_208) ;  /* 0x0000005000017945 */ /* 0x000fe40003800000 */
[----:B------:R-:W-:-:S05]  /*56d0*/  FFMA R51, R51, R154, R12 ;  /* 0x0000009a33337223 */ /* 0x000fca000000000c */
[----:B------:R0:W-:Y:S05]  /*56e0*/  @P2 STG.E desc[UR36][R8.64+0xc4], R51 ;  /* 0x0000c43308002986 */ /* 0x0001ea000c101924 */
[----:B------:R-:W-:Y:S05]  /*56f0*/  @!P3 BRA `(.L_x_209) ;  /* 0x000000000004b947 */ /* 0x000fea0003800000 */
[----:B------:R0:W5:Y:S02]  /*5700*/  LDG.E.LTC128B R174, desc[UR36][R4.64+0xe0] ;  /* 0x0000e02404ae7981 */ /* 0x000164000c1e1920 */
.L_x_209:
[----:B------:R-:W-:Y:S05]  /*5710*/  BSYNC B1 ;  /* 0x0000000000017941 */ /* 0x000fea0003800000 */
.L_x_208:
[----:B0----5:R-:W-:Y:S01]  /*5720*/  FMUL R3, R174, R155 ;  /* 0x0000009bae037220 */ /* 0x021fe20000400000 */
[----:B------:R-:W-:Y:S01]  /*5730*/  ISETP.GT.AND P2, PT, R0, 0x39, P0 ;  /* 0x000000390000780c */ /* 0x000fe20000744270 */
[----:B------:R-:W-:Y:S02]  /*5740*/  BSSY B1, `(.L_x_210) ;  /* 0x0000005000017945 */ /* 0x000fe40003800000 */
[----:B------:R-:W-:-:S05]  /*5750*/  FFMA R3, R52, R154, R3 ;  /* 0x0000009a34037223 */ /* 0x000fca0000000003 */
[----:B------:R0:W-:Y:S05]  /*5760*/  @P3 STG.E desc[UR36][R6.64+0xe0], R3 ;  /* 0x0000e00306003986 */ /* 0x0001ea000c101924 */
[----:B------:R-:W-:Y:S05]  /*5770*/  @!P2 BRA `(.L_x_211) ;  /* 0x000000000004a947 */ /* 0x000fea0003800000 */
[----:B------:R0:W5:Y:S02]  /*5780*/  LDG.E.LTC128B R174, desc[UR36][R4.64+0xe4] ;  /* 0x0000e42404ae7981 */ /* 0x000164000c1e1920 */
.L_x_211:
[----:B------:R-:W-:Y:S05]  /*5790*/  BSYNC B1 ;  /* 0x0000000000017941 */ /* 0x000fea0003800000 */
.L_x_210:
[----:B-----5:R-:W-:Y:S01]  /*57a0*/  FMUL R12, R174, R155 ;  /* 0x0000009bae0c7220 */ /* 0x020fe20000400000 */
[----:B------:R-:W-:Y:S01]  /*57b0*/  ISETP.GT.AND P3, PT, R0, 0x38, P1 ;  /* 0x000000380000780c */ /* 0x000fe20000f64270 */
[----:B------:R-:W-:Y:S02]  /*57c0*/  BSSY B1, `(.L_x_212) ;  /* 0x0000005000017945 */ /* 0x000fe40003800000 */
[----:B------:R-:W-:-:S05]  /*57d0*/  FFMA R53, R53, R154, R12 ;  /* 0x0000009a35357223 */ /* 0x000fca000000000c */
[----:B------:R0:W-:Y:S05]  /*57e0*/  @P2 STG.E desc[UR36][R6.64+0xe4], R53 ;  /* 0x0000e43506002986 */ /* 0x0001ea000c101924 */
[----:B------:R-:W-:Y:S05]  /*57f0*/  @!P3 BRA `(.L_x_213) ;  /* 0x000000000004b947 */ /* 0x000fea0003800000 */
[----:B------:R0:W5:Y:S02]  /*5800*/  LDG.E.LTC128B R174, desc[UR36][R10.64+0xe0] ;  /* 0x0000e0240aae7981 */ /* 0x000164000c1e1920 */
.L_x_213:
[----:B------:R-:W-:Y:S05]  /*5810*/  BSYNC B1 ;  /* 0x0000000000017941 */ /* 0x000fea0003800000 */
.L_x_212:
[----:B0----5:R-:W-:Y:S01]  /*5820*/  FMUL R3, R174, R155 ;  /* 0x0000009bae037220 */ /* 0x021fe20000400000 */
[----:B------:R-:W-:Y:S01]  /*5830*/  ISETP.GT.AND P2, PT, R0, 0x39, P1 ;  /* 0x000000390000780c */ /* 0x000fe20000f44270 */
[----:B------:R-:W-:Y:S02]  /*5840*/  BSSY B1, `(.L_x_214) ;  /* 0x0000005000017945 */ /* 0x000fe40003800000 */
[----:B------:R-:W-:-:S05]  /*5850*/  FFMA R3, R54, R154, R3 ;  /* 0x0000009a36037223 */ /* 0x000fca0000000003 */
[----:B------:R0:W-:Y:S05]  /*5860*/  @P3 STG.E desc[UR36][R8.64+0xe0], R3 ;  /* 0x0000e00308003986 */ /* 0x0001ea000c101924 */
[----:B------:R-:W-:Y:S05]  /*5870*/  @!P2 BRA `(.L_x_215) ;  /* 0x000000000004a947 */ /* 0x000fea0003800000 */
[----:B------:R0:W5:Y:S02]  /*5880*/  LDG.E.LTC128B R174, desc[UR36][R10.64+0xe4] ;  /* 0x0000e4240aae7981 */ /* 0x000164000c1e1920 */
.L_x_215:
[----:B------:R-:W-:Y:S05]  /*5890*/  BSYNC B1 ;  /* 0x0000000000017941 */ /* 0x000fea0003800000 */
.L_x_214:
[----:B-----5:R-:W-:Y:S01]  /*58a0*/  FMUL R12, R174, R155 ;  /* 0x0000009bae0c7220 */ /* 0x020fe20000400000 */
[----:B------:R-:W-:Y:S01]  /*58b0*/  ISETP.GT.AND P3, PT, R0, 0x40, P0 ;  /* 0x000000400000780c */ /* 0x000fe20000764270 */
[----:B------:R-:W-:Y:S02]  /*58c0*/  BSSY B1, `(.L_x_216) ;  /* 0x0000005000017945 */ /* 0x000fe40003800000 */
[----:B------:R-:W-:-:S05]  /*58d0*/  FFMA R55, R55, R154, R12 ;  /* 0x0000009a37377223 */ /* 0x000fca000000000c */
[----:B------:R0:W-:Y:S05]  /*58e0*/  @P2 STG.E desc[UR36][R8.64+0xe4], R55 ;  /* 0x0000e43708002986 */ /* 0x0001ea000c101924 */
[----:B------:R-:W-:Y:S05]  /*58f0*/  @!P3 BRA `(.L_x_217) ;  /* 0x000000000004b947 */ /* 0x000fea0003800000 */
[----:B------:R0:W5:Y:S02]  /*5900*/  LDG.E.LTC128B R174, desc[UR36][R4.64+0x100] ;  /* 0x0001002404ae7981 */ /* 0x000164000c1e1920 */
.L_x_217:
[----:B------:R-:W-:Y:S05]  /*5910*/  BSYNC B1 ;  /* 0x0000000000017941 */ /* 0x000fea0003800000 */
.L_x_216:
[----:B0----5:R-:W-:Y:S01]  /*5920*/  FMUL R3, R174, R155 ;  /* 0x0000009bae037220 */ /* 0x021fe20000400000 */
[----:B------:R-:W-:Y:S01]  /*5930*/  ISETP.GT.AND P2, PT, R0, 0x41, P0 ;  /* 0x000000410000780c */ /* 0x000fe20000744270 */
[----:B------:R-:W-:Y:S02]  /*5940*/  BSSY B1, `(.L_x_218) ;  /* 0x0000005000017945 */ /* 0x000fe40003800000 */
[----:B------:R-:W-:-:S05]  /*5950*/  FFMA R3, R56, R154, R3 ;  /* 0x0000009a38037223 */ /* 0x000fca0000000003 */
[----:B------:R0:W-:Y:S05]  /*5960*/  @P3 STG.E desc[UR36][R6.64+0x100], R3 ;  /* 0x0001000306003986 */ /* 0x0001ea000c101924 */
[----:B------:R-:W-:Y:S05]  /*5970*/  @!P2 BRA `(.L_x_219) ;  /* 0x000000000004a947 */ /* 0x000fea0003800000 */
[----:B------:R0:W5:Y:S02]  /*5980*/  LDG.E.LTC128B R174, desc[UR36][R4.64+0x104] ;  /* 0x0001042404ae7981 */ /* 0x000164000c1e1920 */
.L_x_219:
[----:B------:R-:W-:Y:S05]  /*5990*/  BSYNC B1 ;  /* 0x0000000000017941 */ /* 0x000fea0003800000 */
.L_x_218:
[----:B-----5:R-:W-:Y:S01]  /*59a0*/  FMUL R12, R174, R155 ;  /* 0x0000009bae0c7220 */ /* 0x020fe20000400000 */
[----:B------:R-:W-:Y:S01]  /*59b0*/  ISETP.GT.AND P3, PT, R0, 0x40, P1 ;  /* 0x000000400000780c */ /* 0x000fe20000f64270 */
[----:B------:R-:W-:Y:S02]  /*59c0*/  BSSY B1, `(.L_x_220) ;  /* 0x0000005000017945 */ /* 0x000fe40003800000 */
[----:B------:R-:W-:-:S05]  /*59d0*/  FFMA R57, R57, R154, R12 ;  /* 0x0000009a39397223 */ /* 0x000fca000000000c */
[----:B------:R0:W-:Y:S05]  /*59e0*/  @P2 STG.E desc[UR36][R6.64+0x104], R57 ;  /* 0x0001043906002986 */ /* 0x0001ea000c101924 */
[----:B------:R-:W-:Y:S05]  /*59f0*/  @!P3 BRA `(.L_x_221) ;  /* 0x000000000004b947 */ /* 0x000fea0003800000 */
[----:B------:R0:W5:Y:S02]  /*5a00*/  LDG.E.LTC128B R174, desc[UR36][R10.64+0x100] ;  /* 0x000100240aae7981 */ /* 0x000164000c1e1920 */
.L_x_221:
[----:B------:R-:W-:Y:S05]  /*5a10*/  BSYNC B1 ;  /* 0x0000000000017941 */ /* 0x000fea0003800000 */
.L_x_220:
[----:B0----5:R-:W-:Y:S01]  /*5a20*/  FMUL R3, R174, R155 ;  /* 0x0000009bae037220 */ /* 0x021fe20000400000 */
[----:B------:R-:W-:Y:S01]  /*5a30*/  ISETP.GT.AND P2, PT, R0, 0x41, P1 ;  /* 0x000000410000780c */ /* 0x000fe20000f44270 */
[----:B------:R-:W-:Y:S02]  /*5a40*/  BSSY B1, `(.L_x_222) ;  /* 0x0000005000017945 */ /* 0x000fe40003800000 */
[----:B------:R-:W-:-:S05]  /*5a50*/  FFMA R3, R58, R154, R3 ;  /* 0x0000009a3a037223 */ /* 0x000fca0000000003 */
[----:B------:R0:W-:Y:S05]  /*5a60*/  @P3 STG.E desc[UR36][R8.64+0x100], R3 ;  /* 0x0001000308003986 */ /* 0x0001ea000c101924 */
[----:B------:R-:W-:Y:S05]  /*5a70*/  @!P2 BRA `(.L_x_223) ;  /* 0x000000000004a947 */ /* 0x000fea0003800000 */
[----:B------:R0:W5:Y:S02]  /*5a80*/  LDG.E.LTC128B R174, desc[UR36][R10.64+0x104] ;  /* 0x000104240aae7981 */ /* 0x000164000c1e1920 */
.L_x_223:
[----:B------:R-:W-:Y:S05]  /*5a90*/  BSYNC B1 ;  /* 0x0000000000017941 */ /* 0x000fea0003800000 */
.L_x_222:
[----:B-----5:R-:W-:Y:S01]  /*5aa0*/  FMUL R12, R174, R155 ;  /* 0x0000009bae0c7220 */ /* 0x020fe20000400000 */
[----:B------:R-:W-:Y:S01]  /*5ab0*/  ISETP.GT.AND P3, PT, R0, 0x48, P0 ;  /* 0x000000480000780c */ /* 0x000fe20000764270 */
[----:B------:R-:W-:Y:S02]  /*5ac0*/  BSSY B1, `(.L_x_224) ;  /* 0x0000005000017945 */ /* 0x000fe40003800000 */
[----:B------:R-:W-:-:S05]  /*5ad0*/  FFMA R59, R59, R154, R12 ;  /* 0x0000009a3b3b7223 */ /* 0x000fca000000000c */
[----:B------:R0:W-:Y:S05]  /*5ae0*/  @P2 STG.E desc[UR36][R8.64+0x104], R59 ;  /* 0x0001043b08002986 */ /* 0x0001ea000c101924 */
[----:B------:R-:W-:Y:S05]  /*5af0*/  @!P3 BRA `(.L_x_225) ;  /* 0x000000000004b947 */ /* 0x000fea0003800000 */
[----:B------:R0:W5:Y:S02]  /*5b00*/  LDG.E.LTC128B R174, desc[UR36][R4.64+0x120] ;  /* 0x0001202404ae7981 */ /* 0x000164000c1e1920 */
.L_x_225:
[----:B------:R-:W-:Y:S05]  /*5b10*/  BSYNC B1 ;  /* 0x0000000000017941 */ /* 0x000fea0003800000 */
.L_x_224:
[----:B0----5:R-:W-:Y:S01]  /*5b20*/  FMUL R3, R174, R155 ;  /* 0x0000009bae037220 */ /* 0x021fe20000400000 */
[----:B------:R-:W-:Y:S01]  /*5b30*/  ISETP.GT.AND P2, PT, R0, 0x49, P0 ;  /* 0x000000490000780c */ /* 0x000fe20000744270 */
[----:B------:R-:W-:Y:S02]  /*5b40*/  BSSY B1, `(.L_x_226) ;  /* 0x0000005000017945 */ /* 0x000fe40003800000 */
[----:B------:R-:W-:-:S05]  /*5b50*/  FFMA R3, R60, R154, R3 ;  /* 0x0000009a3c037223 */ /* 0x000fca0000000003 */
[----:B------:R0:W-:Y:S05]  /*5b60*/  @P3 STG.E desc[UR36][R6.64+0x120], R3 ;  /* 0x0001200306003986 */ /* 0x0001ea000c101924 */
[----:B------:R-:W-:Y:S05]  /*5b70*/  @!P2 BRA `(.L_x_227) ;  /* 0x000000000004a947 */ /* 0x000fea0003800000 */
[----:B------:R0:W5:Y:S02]  /*5b80*/  LDG.E.LTC128B R174, desc[UR36][R4.64+0x124] ;  /* 0x0001242404ae7981 */ /* 0x000164000c1e1920 */
.L_x_227:
[----:B------:R-:W-:Y:S05]  /*5b90*/  BSYNC B1 ;  /* 0x0000000000017941 */ /* 0x000fea0003800000 */
.L_x_226:
[----:B-----5:R-:W-:Y:S01]  /*5ba0*/  FMUL R12, R174, R155 ;  /* 0x0000009bae0c7220 */ /* 0x020fe20000400000 */
[----:B------:R-:W-:Y:S01]  /*5bb0*/  ISETP.GT.AND P3, PT, R0, 0x48, P1 ;  /* 0x000000480000780c */ /* 0x000fe20000f64270 */
[----:B------:R-:W-:Y:S02]  /*5bc0*/  BSSY B1, `(.L_x_228) ;  /* 0x0000005000017945 */ /* 0x000fe40003800000 */
[----:B------:R-:W-:-:S05]  /*5bd0*/  FFMA R61, R61, R154, R12 ;  /* 0x0000009a3d3d7223 */ /* 0x000fca000000000c */
[----:B------:R0:W-:Y:S05]  /*5be0*/  @P2 STG.E desc[UR36][R6.64+0x124], R61 ;  /* 0x0001243d06002986 */ /* 0x0001ea000c101924 */
[----:B------:R-:W-:Y:S05]  /*5bf0*/  @!P3 BRA `(.L_x_229) ;  /* 0x000000000004b947 */ /* 0x000fea0003800000 */
[----:B------:R0:W5:Y:S02]  /*5c00*/  LDG.E.LTC128B R174, desc[UR36][R10.64+0x120] ;  /* 0x000120240aae7981 */ /* 0x000164000c1e1920 */
.L_x_229:
[----:B------:R-:W-:Y:S05]  /*5c10*/  BSYNC B1 ;  /* 0x0000000000017941 */ /* 0x000fea0003800000 */
.L_x_228:
[----:B0----5:R-:W-:Y:S01]  /*5c20*/  FMUL R3, R174, R155 ;  /* 0x0000009bae037220 */ /* 0x021fe20000400000 */
[----:B------:R-:W-:Y:S01]  /*5c30*/  ISETP.GT.AND P2, PT, R0, 0x49, P1 ;  /* 0x000000490000780c */ /* 0x000fe20000f44270 */
[----:B------:R-:W-:Y:S02]  /*5c40*/  BSSY B1, `(.L_x_230) ;  /* 0x0000005000017945 */ /* 0x000fe40003800000 */
[----:B------:R-:W-:-:S05]  /*5c50*/  FFMA R3, R62, R154, R3 ;  /* 0x0000009a3e037223 */ /* 0x000fca0000000003 */
[----:B------:R0:W-:Y:S05]  /*5c60*/  @P3 STG.E desc[UR36][R8.64+0x120], R3 ;  /* 0x0001200308003986 */ /* 0x0001ea000c101924 */
[----:B------:R-:W-:Y:S05]  /*5c70*/  @!P2 BRA `(.L_x_231) ;  /* 0x000000000004a947 */ /* 0x000fea0003800000 */
[----:B------:R0:W5:Y:S02]  /*5c80*/  LDG.E.LTC128B R174, desc[UR36][R10.64+0x124] ;  /* 0x000124240aae7981 */ /* 0x000164000c1e1920 */
.L_x_231:
[----:B------:R-:W-:Y:S05]  /*5c90*/  BSYNC B1 ;  /* 0x0000000000017941 */ /* 0x000fea0003800000 */
.L_x_230:
[----:B-----5:R-:W-:Y:S01]  /*5ca0*/  FMUL R12, R174, R155 ;  /* 0x0000009bae0c7220 */ /* 0x020fe20000400000 */
[----:B------:R-:W-:Y:S01]  /*5cb0*/  ISETP.GT.AND P3, PT, R0, 0x50, P0 ;  /* 0x000000500000780c */ /* 0x000fe20000764270 */
[----:B------:R-:W-:Y:S02]  /*5cc0*/  BSSY B1, `(.L_x_232) ;  /* 0x0000005000017945 */ /* 0x000fe40003800000 */
[----:B------:R-:W-:-:S05]  /*5cd0*/  FFMA R63, R63, R154, R12 ;  /* 0x0000009a3f3f7223 */ /* 0x000fca000000000c */
[----:B------:R0:W-:Y:S05]  /*5ce0*/  @P2 STG.E desc[UR36][R8.64+0x124], R63 ;  /* 0x0001243f08002986 */ /* 0x0001ea000c101924 */
[----:B------:R-:W-:Y:S05]  /*5cf0*/  @!P3 BRA `(.L_x_233) ;  /* 0x000000000004b947 */ /* 0x000fea0003800000 */
[----:B------:R0:W5:Y:S02]  /*5d00*/  LDG.E.LTC128B R174, desc[UR36][R4.64+0x140] ;  /* 0x0001402404ae7981 */ /* 0x000164000c1e1920 */
.L_x_233:
[----:B------:R-:W-:Y:S05]  /*5d10*/  BSYNC B1 ;  /* 0x0000000000017941 */ /* 0x000fea0003800000 */
.L_x_232:
[----:B0----5:R-:W-:Y:S01]  /*5d20*/  FMUL R3, R174, R155 ;  /* 0x0000009bae037220 */ /* 0x021fe20000400000 */
[----:B------:R-:W-:Y:S01]  /*5d30*/  ISETP.GT.AND P2, PT, R0, 0x51, P0 ;  /* 0x000000510000780c */ /* 0x000fe20000744270 */
[----:B------:R-:W-:Y:S02]  /*5d40*/  BSSY B1, `(.L_x_234) ;  /* 0x0000005000017945 */ /* 0x000fe40003800000 */
[----:B------:R-:W-:-:S05]  /*5d50*/  FFMA R3, R64, R154, R3 ;  /* 0x0000009a40037223 */ /* 0x000fca0000000003 */
[----:B------:R0:W-:Y:S05]  /*5d60*/  @P3 STG.E desc[UR36][R6.64+0x140], R3 ;  /* 0x0001400306003986 */ /* 0x0001ea000c101924 */
[----:B------:R-:W-:Y:S05]  /*5d70*/  @!P2 BRA `(.L_x_235) ;  /* 0x000000000004a947 */ /* 0x000fea0003800000 */
[----:B------:R0:W5:Y:S02]  /*5d80*/  LDG.E.LTC128B R174, desc[UR36][R4.64+0x144] ;  /* 0x0001442404ae7981 */ /* 0x000164000c1e1920 */
.L_x_235:
[----:B------:R-:W-:Y:S05]  /*5d90*/  BSYNC B1 ;  /* 0x0000000000017941 */ /* 0x000fea0003800000 */
.L_x_234:
[----:B-----5:R-:W-:Y:S01]  /*5da0*/  FMUL R12, R174, R155 ;  /* 0x0000009bae0c7220 */ /* 0x020fe20000400000 */
[----:B------:R-:W-:Y:S01]  /*5db0*/  ISETP.GT.AND P3, PT, R0, 0x50, P1 ;  /* 0x000000500000780c */ /* 0x000fe20000f64270 */
[----:B------:R-:W-:Y:S02]  /*5dc0*/  BSSY B1, `(.L_x_236) ;  /* 0x0000005000017945 */ /* 0x000fe40003800000 */
[----:B------:R-:W-:-:S05]  /*5dd0*/  FFMA R65, R65, R154, R12 ;  /* 0x0000009a41417223 */ /* 0x000fca000000000c */
[----:B------:R0:W-:Y:S05]  /*5de0*/  @P2 STG.E desc[UR36][R6.64+0x144], R65 ;  /* 0x0001444106002986 */ /* 0x0001ea000c101924 */
[----:B------:R-:W-:Y:S05]  /*5df0*/  @!P3 BRA `(.L_x_237) ;  /* 0x000000000004b947 */ /* 0x000fea0003800000 */
[----:B------:R0:W5:Y:S02]  /*5e00*/  LDG.E.LTC128B R174, desc[UR36][R10.64+0x140] ;  /* 0x000140240aae7981 */ /* 0x000164000c1e1920 */
.L_x_237:
[----:B------:R-:W-:Y:S05]  /*5e10*/  BSYNC B1 ;  /* 0x0000000000017941 */ /* 0x000fea0003800000 */
.L_x_236:
[----:B0----5:R-:W-:Y:S01]  /*5e20*/  FMUL R3, R174, R155 ;  /* 0x0000009bae037220 */ /* 0x021fe20000400000 */
[----:B------:R-:W-:Y:S01]  /*5e30*/  ISETP.GT.AND P2, PT, R0, 0x51, P1 ;  /* 0x000000510000780c */ /* 0x000fe20000f44270 */
[----:B------:R-:W-:Y:S02]  /*5e40*/  BSSY B1, `(.L_x_238) ;  /* 0x0000005000017945 */ /* 0x000fe40003800000 */
[----:B------:R-:W-:-:S05]  /*5e50*/  FFMA R3, R66, R154, R3 ;  /* 0x0000009a42037223 */ /* 0x000fca0000000003 */
[----:B------:R0:W-:Y:S05]  /*5e60*/  @P3 STG.E desc[UR36][R8.64+0x140], R3 ;  /* 0x0001400308003986 */ /* 0x0001ea000c101924 */
[----:B------:R-:W-:Y:S05]  /*5e70*/  @!P2 BRA `(.L_x_239) ;  /* 0x000000000004a947 */ /* 0x000fea0003800000 */
[----:B------:R0:W5:Y:S02]  /*5e80*/  LDG.E.LTC128B R174, desc[UR36][R10.64+0x144] ;  /* 0x000144240aae7981 */ /* 0x000164000c1e1920 */
.L_x_239:
[----:B------:R-:W-:Y:S05]  /*5e90*/  BSYNC B1 ;  /* 0x0000000000017941 */ /* 0x000fea0003800000 */
.L_x_238:
[----:B-----5:R-:W-:Y:S01]  /*5ea0*/  FMUL R12, R174, R155 ;  /* 0x0000009bae0c7220 */ /* 0x020fe20000400000 */
[----:B------:R-:W-:Y:S01]  /*5eb0*/  ISETP.GT.AND P3, PT, R0, 0x58, P0 ;  /* 0x000000580000780c */ /* 0x000fe20000764270 */
[----:B------:R-:W-:Y:S02]  /*5ec0*/  BSSY B1, `(.L_x_240) ;  /* 0x0000005000017945 */ /* 0x000fe40003800000 */
[----:B------:R-:W-:-:S05]  /*5ed0*/  FFMA R67, R67, R154, R12 ;  /* 0x0000009a43437223 */ /* 0x000fca000000000c */
[----:B------:R0:W-:Y:S05]  /*5ee0*/  @P2 STG.E desc[UR36][R8.64+0x144], R67 ;  /* 0x0001444308002986 */ /* 0x0001ea000c101924 */
[----:B------:R-:W-:Y:S05]  /*5ef0*/  @!P3 BRA `(.L_x_241) ;  /* 0x000000000004b947 */ /* 0x000fea0003800000 */
[----:B------:R0:W5:Y:S02]  /*5f00*/  LDG.E.LTC128B R174, desc[UR36][R4.64+0x160] ;  /* 0x0001602404ae7981 */ /* 0x000164000c1e1920 */
.L_x_241:
[----:B------:R-:W-:Y:S05]  /*5f10*/  BSYNC B1 ;  /* 0x0000000000017941 */ /* 0x000fea0003800000 */
.L_x_240:
[----:B0----5:R-:W-:Y:S01]  /*5f20*/  FMUL R3, R174, R155 ;  /* 0x0000009bae037220 */ /* 0x021fe20000400000 */
[----:B------:R-:W-:Y:S01]  /*5f30*/  ISETP.GT.AND P2, PT, R0, 0x59, P0 ;  /* 0x000000590000780c */ /* 0x000fe20000744270 */
[----:B------:R-:W-:Y:S02]  /*5f40*/  BSSY B1, `(.L_x_242) ;  /* 0x0000005000017945 */ /* 0x000fe40003800000 */
[----:B------:R-:W-:-:S05]  /*5f50*/  FFMA R3, R68, R154, R3 ;  /* 0x0000009a44037223 */ /* 0x000fca0000000003 */
[----:B------:R0:W-:Y:S05]  /*5f60*/  @P3 STG.E desc[UR36][R6.64+0x160], R3 ;  /* 0x0001600306003986 */ /* 0x0001ea000c101924 */
[----:B------:R-:W-:Y:S05]  /*5f70*/  @!P2 BRA `(.L_x_243) ;  /* 0x000000000004a947 */ /* 0x000fea0003800000 */
[----:B------:R0:W5:Y:S02]  /*5f80*/  LDG.E.LTC128B R174, desc[UR36][R4.64+0x164] ;  /* 0x0001642404ae7981 */ /* 0x000164000c1e1920 */
.L_x_243:
[----:B------:R-:W-:Y:S05]  /*5f90*/  BSYNC B1 ;  /* 0x0000000000017941 */ /* 0x000fea0003800000 */
.L_x_242:
[----:B-----5:R-:W-:Y:S01]  /*5fa0*/  FMUL R12, R174, R155 ;  /* 0x0000009bae0c7220 */ /* 0x020fe20000400000 */
[----:B------:R-:W-:Y:S01]  /*5fb0*/  ISETP.GT.AND P3, PT, R0, 0x58, P1 ;  /* 0x000000580000780c */ /* 0x000fe20000f64270 */
[----:B------:R-:W-:Y:S02]  /*5fc0*/  BSSY B1, `(.L_x_244) ;  /* 0x0000005000017945 */ /* 0x000fe40003800000 */
[----:B------:R-:W-:-:S05]  /*5fd0*/  FFMA R69, R69, R154, R12 ;  /* 0x0000009a45457223 */ /* 0x000fca000000000c */
[----:B------:R0:W-:Y:S05]  /*5fe0*/  @P2 STG.E desc[UR36][R6.64+0x164], R69 ;  /* 0x0001644506002986 */ /* 0x0001ea000c101924 */
[----:B------:R-:W-:Y:S05]  /*5ff0*/  @!P3 BRA `(.L_x_245) ;  /* 0x000000000004b947 */ /* 0x000fea0003800000 */
[----:B------:R0:W5:Y:S02]  /*6000*/  LDG.E.LTC128B R174, desc[UR36][R10.64+0x160] ;  /* 0x000160240aae7981 */ /* 0x000164000c1e1920 */
.L_x_245:
[----:B------:R-:W-:Y:S05]  /*6010*/  BSYNC B1 ;  /* 0x0000000000017941 */ /* 0x000fea0003800000 */
.L_x_244:
[----:B0----5:R-:W-:Y:S01]  /*6020*/  FMUL R3, R174, R155 ;  /* 0x0000009bae037220 */ /* 0x021fe20000400000 */
[----:B------:R-:W-:Y:S01]  /*6030*/  ISETP.GT.AND P2, PT, R0, 0x59, P1 ;  /* 0x000000590000780c */ /* 0x000fe20000f44270 */
[----:B------:R-:W-:Y:S02]  /*6040*/  BSSY B1, `(.L_x_246) ;  /* 0x0000005000017945 */ /* 0x000fe40003800000 */
[----:B------:R-:W-:-:S05]  /*6050*/  FFMA R3, R70, R154, R3 ;  /* 0x0000009a46037223 */ /* 0x000fca0000000003 */
[----:B------:R0:W-:Y:S05]  /*6060*/  @P3 STG.E desc[UR36][R8.64+0x160], R3 ;  /* 0x0001600308003986 */ /* 0x0001ea000c101924 */
[----:B------:R-:W-:Y:S05]  /*6070*/  @!P2 BRA `(.L_x_247) ;  /* 0x000000000004a947 */ /* 0x000fea0003800000 */
[----:B------:R0:W5:Y:S02]  /*6080*/  LDG.E.LTC128B R174, desc[UR36][R10.64+0x164] ;  /* 0x000164240aae7981 */ /* 0x000164000c1e1920 */
.L_x_247:
[----:B------:R-:W-:Y:S05]  /*6090*/  BSYNC B1 ;  /* 0x0000000000017941 */ /* 0x000fea0003800000 */
.L_x_246:
[----:B-----5:R-:W-:Y:S01]  /*60a0*/  FMUL R12, R174, R155 ;  /* 0x0000009bae0c7220 */ /* 0x020fe20000400000 */
[----:B------:R-:W-:Y:S01]  /*60b0*/  ISETP.GT.AND P3, PT, R0, 0x60, P0 ;  /* 0x000000600000780c */ /* 0x000fe20000764270 */
[----:B------:R-:W-:Y:S02]  /*60c0*/  BSSY B1, `(.L_x_248) ;  /* 0x0000005000017945 */ /* 0x000fe40003800000 */
[----:B------:R-:W-:-:S05]  /*60d0*/  FFMA R71, R71, R154, R12 ;  /* 0x0000009a47477223 */ /* 0x000fca000000000c */
[----:B------:R0:W-:Y:S05]  /*60e0*/  @P2 STG.E desc[UR36][R8.64+0x164], R71 ;  /* 0x0001644708002986 */ /* 0x0001ea000c101924 */
[----:B------:R-:W-:Y:S05]  /*60f0*/  @!P3 BRA `(.L_x_249) ;  /* 0x000000000004b947 */ /* 0x000fea0003800000 */
[----:B------:R0:W5:Y:S02]  /*6100*/  LDG.E.LTC128B R174, desc[UR36][R4.64+0x180] ;  /* 0x0001802404ae7981 */ /* 0x000164000c1e1920 */
.L_x_249:
[----:B------:R-:W-:Y:S05]  /*6110*/  BSYNC B1 ;  /* 0x0000000000017941 */ /* 0x000fea0003800000 */
.L_x_248:
[----:B0----5:R-:W-:Y:S01]  /*6120*/  FMUL R3, R174, R155 ;  /* 0x0000009bae037220 */ /* 0x021fe20000400000 */
[----:B------:R-:W-:Y:S01]  /*6130*/  ISETP.GT.AND P2, PT, R0, 0x61, P0 ;  /* 0x000000610000780c */ /* 0x000fe20000744270 */
[----:B------:R-:W-:Y:S02]  /*6140*/  BSSY B1, `(.L_x_250) ;  /* 0x0000005000017945 */ /* 0x000fe40003800000 */
[----:B------:R-:W-:-:S05]  /*6150*/  FFMA R3, R72, R154, R3 ;  /* 0x0000009a48037223 */ /* 0x000fca0000000003 */
[----:B------:R0:W-:Y:S05]  /*6160*/  @P3 STG.E desc[UR36][R6.64+0x180], R3 ;  /* 0x0001800306003986 */ /* 0x0001ea000c101924 */
[----:B------:R-:W-:Y:S05]  /*6170*/  @!P2 BRA `(.L_x_251) ;  /* 0x000000000004a947 */ /* 0x000fea0003800000 */
[----:B------:R0:W5:Y:S02]  /*6180*/  LDG.E.LTC128B R174, desc[UR36][R4.64+0x184] ;  /* 0x0001842404ae7981 */ /* 0x000164000c1e1920 */
.L_x_251:
[----:B------:R-:W-:Y:S05]  /*6190*/  BSYNC B1 ;  /* 0x0000000000017941 */ /* 0x000fea0003800000 */
.L_x_250:
[----:B-----5:R-:W-:Y:S01]  /*61a0*/  FMUL R12, R174, R155 ;  /* 0x0000009bae0c7220 */ /* 0x020fe20000400000 */
[----:B------:R-:W-:Y:S01]  /*61b0*/  ISETP.GT.AND P3, PT, R0, 0x60, P1 ;  /* 0x000000600000780c */ /* 0x000fe20000f64270 */
[----:B------:R-:W-:Y:S02]  /*61c0*/  BSSY B1, `(.L_x_252) ;  /* 0x0000005000017945 */ /* 0x000fe40003800000 */
[----:B------:R-:W-:-:S05]  /*61d0*/  FFMA R73, R73, R154, R12 ;  /* 0x0000009a49497223 */ /* 0x000fca000000000c */
[----:B------:R0:W-:Y:S05]  /*61e0*/  @P2 STG.E desc[UR36][R6.64+0x184], R73 ;  /* 0x0001844906002986 */ /* 0x0001ea000c101924 */
[----:B------:R-:W-:Y:S05]  /*61f0*/  @!P3 BRA `(.L_x_253) ;  /* 0x000000000004b947 */ /* 0x000fea0003800000 */
[----:B------:R0:W5:Y:S02]  /*6200*/  LDG.E.LTC128B R174, desc[UR36][R10.64+0x180] ;  /* 0x000180240aae7981 */ /* 0x000164000c1e1920 */
.L_x_253:
[----:B------:R-:W-:Y:S05]  /*6210*/  BSYNC B1 ;  /* 0x0000000000017941 */ /* 0x000fea0003800000 */
.L_x_252:
[----:B0----5:R-:W-:Y:S01]  /*6220*/  FMUL R3, R174, R155 ;  /* 0x0000009bae037220 */ /* 0x021fe20000400000 */
[----:B------:R-:W-:Y:S01]  /*6230*/  ISETP.GT.AND P2, PT, R0, 0x61, P1 ;  /* 0x000000610000780c */ /* 0x000fe20000f44270 */
[----:B------:R-:W-:Y:S02]  /*6240*/  BSSY B1, `(.L_x_254) ;  /* 0x0000005000017945 */ /* 0x000fe40003800000 */
[----:B------:R-:W-:-:S05]  /*6250*/  FFMA R3, R74, R154, R3 ;  /* 0x0000009a4a037223 */ /* 0x000fca0000000003 */
[----:B------:R0:W-:Y:S05]  /*6260*/  @P3 STG.E desc[UR36][R8.64+0x180], R3 ;  /* 0x0001800308003986 */ /* 0x0001ea000c101924 */
[----:B------:R-:W-:Y:S05]  /*6270*/  @!P2 BRA `(.L_x_255) ;  /* 0x000000000004a947 */ /* 0x000fea0003800000 */
[----:B------:R0:W5:Y:S02]  /*6280*/  LDG.E.LTC128B R174, desc[UR36][R10.64+0x184] ;  /* 0x000184240aae7981 */ /* 0x000164000c1e1920 */
.L_x_255:
[----:B------:R-:W-:Y:S05]  /*6290*/  BSYNC B1 ;  /* 0x0000000000017941 */ /* 0x000fea0003800000 */
.L_x_254:
[----:B-----5:R-:W-:Y:S01]  /*62a0*/  FMUL R12, R174, R155 ;  /* 0x0000009bae0c7220 */ /* 0x020fe20000400000 */
[----:B------:R-:W-:Y:S01]  /*62b0*/  ISETP.GT.AND P3, PT, R0, 0x68, P0 ;  /* 0x000000680000780c */ /* 0x000fe20000764270 */
[----:B------:R-:W-:Y:S02]  /*62c0*/  BSSY B1, `(.L_x_256) ;  /* 0x0000005000017945 */ /* 0x000fe40003800000 */
[----:B------:R-:W-:-:S05]  /*62d0*/  FFMA R75, R75, R154, R12 ;  /* 0x0000009a4b4b7223 */ /* 0x000fca000000000c */
[----:B------:R0:W-:Y:S05]  /*62e0*/  @P2 STG.E desc[UR36][R8.64+0x184], R75 ;  /* 0x0001844b08002986 */ /* 0x0001ea000c101924 */
[----:B------:R-:W-:Y:S05]  /*62f0*/  @!P3 BRA `(.L_x_257) ;  /* 0x000000000004b947 */ /* 0x000fea0003800000 */
[----:B------:R0:W5:Y:S02]  /*6300*/  LDG.E.LTC128B R174, desc[UR36][R4.64+0x1a0] ;  /* 0x0001a02404ae7981 */ /* 0x000164000c1e1920 */
.L_x_257:
[----:B------:R-:W-:Y:S05]  /*6310*/  BSYNC B1 ;  /* 0x0000000000017941 */ /* 0x000fea0003800000 */
.L_x_256:
[----:B0----5:R-:W-:Y:S01]  /*6320*/  FMUL R3, R174, R155 ;  /* 0x0000009bae037220 */ /* 0x021fe20000400000 */
[----:B------:R-:W-:Y:S01]  /*6330*/  ISETP.GT.AND P2, PT, R0, 0x69, P0 ;  /* 0x000000690000780c */ /* 0x000fe20000744270 */
[----:B------:R-:W-:Y:S02]  /*6340*/  BSSY B1, `(.L_x_258) ;  /* 0x0000005000017945 */ /* 0x000fe40003800000 */
[----:B------:R-:W-:-:S05]  /*6350*/  FFMA R3, R76, R154, R3 ;  /* 0x0000009a4c037223 */ /* 0x000fca0000000003 */
[----:B------:R0:W-:Y:S05]  /*6360*/  @P3 STG.E desc[UR36][R6.64+0x1a0], R3 ;  /* 0x0001a00306003986 */ /* 0x0001ea000c101924 */
[----:B------:R-:W-:Y:S05]  /*6370*/  @!P2 BRA `(.L_x_259) ;  /* 0x000000000004a947 */ /* 0x000fea0003800000 */
[----:B------:R0:W5:Y:S02]  /*6380*/  LDG.E.LTC128B R174, desc[UR36][R4.64+0x1a4] ;  /* 0x0001a42404ae7981 */ /* 0x000164000c1e1920 */
.L_x_259:
[----:B------:R-:W-:Y:S05]  /*6390*/  BSYNC B1 ;  /* 0x0000000000017941 */ /* 0x000fea0003800000 */
.L_x_258:
[----:B-----5:R-:W-:Y:S01]  /*63a0*/  FMUL R12, R174, R155 ;  /* 0x0000009bae0c7220 */ /* 0x020fe20000400000 */
[----:B------:R-:W-:Y:S01]  /*63b0*/  ISETP.GT.AND P3, PT, R0, 0x68, P1 ;  /* 0x000000680000780c */ /* 0x000fe20000f64270 */
[----:B------:R-:W-:Y:S02]  /*63c0*/  BSSY B1, `(.L_x_260) ;  /* 0x0000005000017945 */ /* 0x000fe40003800000 */
[----:B------:R-:W-:-:S05]  /*63d0*/  FFMA R77, R77, R154, R12 ;  /* 0x0000009a4d4d7223 */ /* 0x000fca000000000c */
[----:B------:R0:W-:Y:S05]  /*63e0*/  @P2 STG.E desc[UR36][R6.64+0x1a4], R77 ;  /* 0x0001a44d06002986 */ /* 0x0001ea000c101924 */
[----:B------:R-:W-:Y:S05]  /*63f0*/  @!P3 BRA `(.L_x_261) ;  /* 0x000000000004b947 */ /* 0x000fea0003800000 */
[----:B------:R0:W5:Y:S02]  /*6400*/  LDG.E.LTC128B R174, desc[UR36][R10.64+0x1a0] ;  /* 0x0001a0240aae7981 */ /* 0x000164000c1e1920 */
.L_x_261:
[----:B------:R-:W-:Y:S05]  /*6410*/  BSYNC B1 ;  /* 0x0000000000017941 */ /* 0x000fea0003800000 */
.L_x_260:
[----:B0----5:R-:W-:Y:S01]  /*6420*/  FMUL R3, R174, R155 ;  /* 0x0000009bae037220 */ /* 0x021fe20000400000 */
[----:B------:R-:W-:Y:S01]  /*6430*/  ISETP.GT.AND P2, PT, R0, 0x69, P1 ;  /* 0x000000690000780c */ /* 0x000fe20000f44270 */
[----:B------:R-:W-:Y:S02]  /*6440*/  BSSY B1, `(.L_x_262) ;  /* 0x0000005000017945 */ /* 0x000fe40003800000 */
[----:B------:R-:W-:-:S05]  /*6450*/  FFMA R3, R78, R154, R3 ;  /* 0x0000009a4e037223 */ /* 0x000fca0000000003 */
[----:B------:R0:W-:Y:S05]  /*6460*/  @P3 STG.E desc[UR36][R8.64+0x1a0], R3 ;  /* 0x0001a00308003986 */ /* 0x0001ea000c101924 */
[----:B------:R-:W-:Y:S05]  /*6470*/  @!P2 BRA `(.L_x_263) ;  /* 0x000000000004a947 */ /* 0x000fea0003800000 */
[----:B------:R0:W5:Y:S02]  /*6480*/  LDG.E.LTC128B R174, desc[UR36][R10.64+0x1a4] ;  /* 0x0001a4240aae7981 */ /* 0x000164000c1e1920 */
.L_x_263:
[----:B------:R-:W-:Y:S05]  /*6490*/  BSYNC B1 ;  /* 0x0000000000017941 */ /* 0x000fea0003800000 */
.L_x_262:
[----:B-----5:R-:W-:Y:S01]  /*64a0*/  FMUL R12, R174, R155 ;  /* 0x0000009bae0c7220 */ /* 0x020fe20000400000 */
[----:B------:R-:W-:Y:S01]  /*64b0*/  ISETP.GT.AND P3, PT, R0, 0x70, P0 ;  /* 0x000000700000780c */ /* 0x000fe20000764270 */
[----:B------:R-:W-:Y:S02]  /*64c0*/  BSSY B1, `(.L_x_264) ;  /* 0x0000005000017945 */ /* 0x000fe40003800000 */
[----:B------:R-:W-:-:S05]  /*64d0*/  FFMA R79, R79, R154, R12 ;  /* 0x0000009a4f4f7223 */ /* 0x000fca000000000c */
[----:B------:R0:W-:Y:S05]  /*64e0*/  @P2 STG.E desc[UR36][R8.64+0x1a4], R79 ;  /* 0x0001a44f08002986 */ /* 0x0001ea000c101924 */
[----:B------:R-:W-:Y:S05]  /*64f0*/  @!P3 BRA `(.L_x_265) ;  /* 0x000000000004b947 */ /* 0x000fea0003800000 */
[----:B------:R0:W5:Y:S02]  /*6500*/  LDG.E.LTC128B R174, desc[UR36][R4.64+0x1c0] ;  /* 0x0001c02404ae7981 */ /* 0x000164000c1e1920 */
.L_x_265:
[----:B------:R-:W-:Y:S05]  /*6510*/  BSYNC B1 ;  /* 0x0000000000017941 */ /* 0x000fea0003800000 */
.L_x_264:
[----:B0----5:R-:W-:Y:S01]  /*6520*/  FMUL R3, R174, R155 ;  /* 0x0000009bae037220 */ /* 0x021fe20000400000 */
[----:B------:R-:W-:Y:S01]  /*6530*/  ISETP.GT.AND P2, PT, R0, 0x71, P0 ;  /* 0x000000710000780c */ /* 0x000fe20000744270 */
[----:B------:R-:W-:Y:S02]  /*6540*/  BSSY B1, `(.L_x_266) ;  /* 0x0000005000017945 */ /* 0x000fe40003800000 */
[----:B------:R-:W-:-:S05]  /*6550*/  FFMA R3, R80, R154, R3 ;  /* 0x0000009a50037223 */ /* 0x000fca0000000003 */
[----:B------:R0:W-:Y:S05]  /*6560*/  @P3 STG.E desc[UR36][R6.64+0x1c0], R3 ;  /* 0x0001c00306003986 */ /* 0x0001ea000c101924 */
[----:B------:R-:W-:Y:S05]  /*6570*/  @!P2 BRA `(.L_x_267) ;  /* 0x000000000004a947 */ /* 0x000fea0003800000 */
[----:B------:R0:W5:Y:S02]  /*6580*/  LDG.E.LTC128B R174, desc[UR36][R4.64+0x1c4] ;  /* 0x0001c42404ae7981 */ /* 0x000164000c1e1920 */
.L_x_267:
[----:B------:R-:W-:Y:S05]  /*6590*/  BSYNC B1 ;  /* 0x0000000000017941 */ /* 0x000fea0003800000 */
.L_x_266:
[----:B-----5:R-:W-:Y:S01]  /*65a0*/  FMUL R12, R174, R155 ;  /* 0x0000009bae0c7220 */ /* 0x020fe20000400000 */
[----:B------:R-:W-:Y:S01]  /*65b0*/  ISETP.GT.AND P3, PT, R0, 0x70, P1 ;  /* 0x000000700000780c */ /* 0x000fe20000f64270 */
[----:B------:R-:W-:Y:S02]  /*65c0*/  BSSY B1, `(.L_x_268) ;  /* 0x0000005000017945 */ /* 0x000fe40003800000 */
[----:B------:R-:W-:-:S05]  /*65d0*/  FFMA R81, R81, R154, R12 ;  /* 0x0000009a51517223 */ /* 0x000fca000000000c */
[----:B------:R0:W-:Y:S05]  /*65e0*/  @P2 STG.E desc[UR36][R6.64+0x1c4], R81 ;  /* 0x0001c45106002986 */ /* 0x0001ea000c101924 */
[----:B------:R-:W-:Y:S05]  /*65f0*/  @!P3 BRA `(.L_x_269) ;  /* 0x000000000004b947 */ /* 0x000fea0003800000 */
[----:B------:R0:W5:Y:S02]  /*6600*/  LDG.E.LTC128B R174, desc[UR36][R10.64+0x1c0] ;  /* 0x0001c0240aae7981 */ /* 0x000164000c1e1920 */
.L_x_269:
[----:B------:R-:W-:Y:S05]  /*6610*/  BSYNC B1 ;  /* 0x0000000000017941 */ /* 0x000fea0003800000 */
.L_x_268:
[----:B0----5:R-:W-:Y:S01]  /*6620*/  FMUL R3, R174, R155 ;  /* 0x0000009bae037220 */ /* 0x021fe20000400000 */
[----:B------:R-:W-:Y:S01]  /*6630*/  ISETP.GT.AND P2, PT, R0, 0x71, P1 ;  /* 0x000000710000780c */ /* 0x000fe20000f44270 */
[----:B------:R-:W-:Y:S02]  /*6640*/  BSSY B1, `(.L_x_270) ;  /* 0x0000005000017945 */ /* 0x000fe40003800000 */
[----:B------:R-:W-:-:S05]  /*6650*/  FFMA R3, R82, R154, R3 ;  /* 0x0000009a52037223 */ /* 0x000fca0000000003 */
[----:B------:R0:W-:Y:S05]  /*6660*/  @P3 STG.E desc[UR36][R8.64+0x1c0], R3 ;  /* 0x0001c00308003986 */ /* 0x0001ea000c101924 */
[----:B------:R-:W-:Y:S05]  /*6670*/  @!P2 BRA `(.L_x_271) ;  /* 0x000000000004a947 */ /* 0x000fea0003800000 */
[----:B------:R0:W5:Y:S02]  /*6680*/  LDG.E.LTC128B R174, desc[UR36][R10.64+0x1c4] ;  /* 0x0001c4240aae7981 */ /* 0x000164000c1e1920 */
.L_x_271:
[----:B------:R-:W-:Y:S05]  /*6690*/  BSYNC B1 ;  /* 0x0000000000017941 */ /* 0x000fea0003800000 */
.L_x_270:
[----:B-----5:R-:W-:Y:S01]  /*66a0*/  FMUL R12, R174, R155 ;  /* 0x0000009bae0c7220 */ /* 0x020fe20000400000 */
[----:B------:R-:W-:Y:S01]  /*66b0*/  ISETP.GT.AND P3, PT, R0, 0x78, P0 ;  /* 0x000000780000780c */ /* 0x000fe20000764270 */
[----:B------:R-:W-:Y:S02]  /*66c0*/  BSSY B1, `(.L_x_272) ;  /* 0x0000005000017945 */ /* 0x000fe40003800000 */
[----:B------:R-:W-:-:S05]  /*66d0*/  FFMA R83, R83, R154, R12 ;  /* 0x0000009a53537223 */ /* 0x000fca000000000c */
[----:B------:R0:W-:Y:S05]  /*66e0*/  @P2 STG.E desc[UR36][R8.64+0x1c4], R83 ;  /* 0x0001c45308002986 */ /* 0x0001ea000c101924 */
[----:B------:R-:W-:Y:S05]  /*66f0*/  @!P3 BRA `(.L_x_273) ;  /* 0x000000000004b947 */ /* 0x000fea0003800000 */
[----:B------:R0:W5:Y:S02]  /*6700*/  LDG.E.LTC128B R174, desc[UR36][R4.64+0x1e0] ;  /* 0x0001e02404ae7981 */ /* 0x000164000c1e1920 */
.L_x_273:
[----:B------:R-:W-:Y:S05]  /*6710*/  BSYNC B1 ;  /* 0x0000000000017941 */ /* 0x000fea0003800000 */
.L_x_272:
[----:B0----5:R-:W-:Y:S01]  /*6720*/  FMUL R3, R174, R155 ;  /* 0x0000009bae037220 */ /* 0x021fe20000400000 */
[----:B------:R-:W-:Y:S01]  /*6730*/  ISETP.GT.AND P0, PT, R0, 0x79, P0 ;  /* 0x000000790000780c */ /* 0x000fe20000704270 */
[----:B------:R-:W-:Y:S02]  /*6740*/  BSSY B1, `(.L_x_274) ;  /* 0x0000005000017945 */ /* 0x000fe40003800000 */
[----:B------:R-:W-:-:S05]  /*6750*/  FFMA R3, R84, R154, R3 ;  /* 0x0000009a54037223 */ /* 0x000fca0000000003 */
[----:B------:R0:W-:Y:S05]  /*6760*/  @P3 STG.E desc[UR36][R6.64+0x1e0], R3 ;  /* 0x0001e00306003986 */ /* 0x0001ea000c101924 */
[----:B------:R-:W-:Y:S05]  /*6770*/  @!P0 BRA `(.L_x_275) ;  /* 0x0000000000048947 */ /* 0x000fea0003800000 */
[----:B------:R0:W5:Y:S02]  /*6780*/  LDG.E.LTC128B R174, desc[UR36][R4.64+0x1e4] ;  /* 0x0001e42404ae7981 */ /* 0x000164000c1e1920 */
.L_x_275:
[----:B------:R-:W-:Y:S05]  /*6790*/  BSYNC B1 ;  /* 0x0000000000017941 */ /* 0x000fea0003800000 */
.L_x_274:
[----:B0-2--5:R-:W-:Y:S01]  /*67a0*/  FMUL R4, R174, R155 ;  /* 0x0000009bae047220 */ /* 0x025fe20000400000 */
[----:B------:R-:W-:Y:S01]  /*67b0*/  ISETP.GT.AND P2, PT, R0, 0x78, P1 ;  /* 0x000000780000780c */ /* 0x000fe20000f44270 */
[----:B------:R-:W-:Y:S02]  /*67c0*/  BSSY B1, `(.L_x_276) ;  /* 0x0000005000017945 */ /* 0x000fe40003800000 */
[----:B------:R-:W-:-:S05]  /*67d0*/  FFMA R85, R85, R154, R4 ;  /* 0x0000009a55557223 */ /* 0x000fca0000000004 */
[----:B------:R0:W-:Y:S05]  /*67e0*/  @P0 STG.E desc[UR36][R6.64+0x1e4], R85 ;  /* 0x0001e45506000986 */ /* 0x0001ea000c101924 */
[----:B------:R-:W-:Y:S05]  /*67f0*/  @!P2 BRA `(.L_x_277) ;  /* 0x000000000004a947 */ /* 0x000fea0003800000 */
[----:B------:R2:W5:Y:S02]  /*6800*/  LDG.E.LTC128B R174, desc[UR36][R10.64+0x1e0] ;  /* 0x0001e0240aae7981 */ /* 0x000564000c1e1920 */
.L_x_277:
[----:B------:R-:W-:Y:S05]  /*6810*/  BSYNC B1 ;  /* 0x0000000000017941 */ /* 0x000fea0003800000 */
.L_x_276:
[----:B-----5:R-:W-:Y:S01]  /*6820*/  FMUL R3, R174, R155 ;  /* 0x0000009bae037220 */ /* 0x020fe20000400000 */
[----:B------:R-:W-:Y:S01]  /*6830*/  @P2 IMAD.MOV.U32 R4, RZ, RZ, R8 ;  /* 0x000000ffff042224 */ /* 0x000fe200078e0008 */
[----:B------:R-:W-:Y:S01]  /*6840*/  @P2 MOV R5, R9 ;  /* 0x0000000900052202 */ /* 0x000fe20000000f00 */
[----:B------:R-:W-:Y:S01]  /*6850*/  BSSY B1, `(.L_x_278) ;  /* 0x0000006000017945 */ /* 0x000fe20003800000 */
[----:B------:R-:W-:Y:S01]  /*6860*/  FFMA R3, R86, R154, R3 ;  /* 0x0000009a56037223 */ /* 0x000fe20000000003 */
[----:B------:R-:W-:-:S04]  /*6870*/  ISETP.GT.AND P1, PT, R0, 0x79, P1 ;  /* 0x000000790000780c */ /* 0x000fc80000f24270 */
[----:B------:R0:W-:Y:S09]  /*6880*/  @P2 STG.E desc[UR36][R4.64+0x1e0], R3 ;  /* 0x0001e00304002986 */ /* 0x0001f2000c101924 */
[----:B------:R-:W-:Y:S05]  /*6890*/  @!P1 BRA `(.L_x_279) ;  /* 0x0000000000049947 */ /* 0x000fea0003800000 */
[----:B------:R0:W5:Y:S02]  /*68a0*/  LDG.E.LTC128B R174, desc[UR36][R10.64+0x1e4] ;  /* 0x0001e4240aae7981 */ /* 0x000164000c1e1920 */
.L_x_279:
[----:B------:R-:W-:Y:S05]  /*68b0*/  BSYNC B1 ;  /* 0x0000000000017941 */ /* 0x000fea0003800000 */
.L_x_278:
[----:B-----5:R-:W-:-:S04]  /*68c0*/  FMUL R174, R174, R155 ;  /* 0x0000009baeae7220 */ /* 0x020fc80000400000 */
[----:B------:R-:W-:Y:S01]  /*68d0*/  FFMA R87, R87, R154, R174 ;  /* 0x0000009a57577223 */ /* 0x000fe200000000ae */
[----:B------:R-:W-:Y:S06]  /*68e0*/  @!P1 BRA `(.L_x_280) ;  /* 0x0000001c002c9947 */ /* 0x000fec0003800000 */
[----:B------:R0:W-:Y:S01]  /*68f0*/  STG.E desc[UR36][R8.64+0x1e4], R87 ;  /* 0x0001e45708007986 */ /* 0x0001e2000c101924 */
[----:B------:R-:W-:Y:S05]  /*6900*/  BRA `(.L_x_280) ;  /* 0x0000001c00247947 */ /* 0x000fea0003800000 */
.L_x_29:
[----:B------:R-:W-:Y:S01]  /*6910*/  ULDC.64 UR4, c[0x0][0x5c0] ;  /* 0x0001700000047ab9 */ /* 0x000fe20000000a00 */
[----:B------:R-:W-:Y:S01]  /*6920*/  ISETP.GT.AND P4, PT, R0, 0x1, P0 ;  /* 0x000000010000780c */ /* 0x000fe20000784270 */
[-C--:B------:R-:W-:Y:S01]  /*6930*/  FMUL R13, R88, R154.reuse ;  /* 0x0000009a580d7220 */ /* 0x080fe20000400000 */
[----:B------:R-:W-:Y:S01]  /*6940*/  LEA R8, P1, R168, UR4, 0x2 ;  /* 0x00000004a8087c11 */ /* 0x000fe2000f8210ff */
[----:B------:R-:W-:Y:S01]  /*6950*/  IMAD.SHL.U32 R7, R4, 0x20, RZ ;  /* 0x0000002004077824 */ /* 0x000fe200078e00ff */
[----:B------:R-:W-:Y:S01]  /*6960*/  ISETP.GT.AND P2, PT, R3, 0x8, PT ;  /* 0x000000080300780c */ /* 0x000fe20003f44270 */
[-C--:B------:R-:W-:Y:S01]  /*6970*/  FMUL R89, R89, R154.reuse ;  /* 0x0000009a59597220 */ /* 0x080fe20000400000 */
[----:B------:R-:W-:Y:S01]  /*6980*/  LEA.HI.X R9, R168, UR5, R171, 0x2, P1 ;  /* 0x00000005a8097c11 */ /* 0x000fe200088f14ab */
[-C--:B------:R-:W-:Y:S01]  /*6990*/  FMUL R91, R91, R154.reuse ;  /* 0x0000009a5b5b7220 */ /* 0x080fe20000400000 */
[----:B------:R-:W-:Y:S01]  /*69a0*/  ISETP.GT.AND P1, PT, R0, RZ, P2 ;  /* 0x000000ff0000720c */ /* 0x000fe20001724270 */
[-C--:B------:R-:W-:Y:S01]  /*69b0*/  FMUL R15, R92, R154.reuse ;  /* 0x0000009a5c0f7220 */ /* 0x080fe20000400000 */
[----:B------:R-:W-:Y:S01]  /*69c0*/  SHF.L.U64.HI R6, R4, 0x5, R5 ;  /* 0x0000000504067819 */ /* 0x000fe20000010205 */
[----:B------:R0:W-:Y:S01]  /*69d0*/  @P3 STG.E desc[UR36][R8.64], R13 ;  /* 0x0000000d08003986 */ /* 0x0001e2000c101924 */
[C---:B------:R-:W-:Y:S01]  /*69e0*/  ISETP.GT.AND P3, PT, R0.reuse, 0x1, P2 ;  /* 0x000000010000780c */ /* 0x040fe20001764270 */
[----:B------:R-:W-:Y:S01]  /*69f0*/  FMUL R93, R93, R154 ;  /* 0x0000009a5d5d7220 */ /* 0x000fe20000400000 */
[----:B------:R-:W-:Y:S01]  /*6a00*/  IADD3 R10, P5, R7, R8, RZ ;  /* 0x00000008070a7210 */ /* 0x000fe20007fbe0ff */
[----:B------:R-:W-:Y:S01]  /*6a10*/  @P4 STG.E desc[UR36][R8.64+0x4], R89 ;  /* 0x0000045908004986 */ /* 0x000fe2000c101924 */
[----:B------:R-:W-:Y:S01]  /*6a20*/  ISETP.GT.AND P4, PT, R0, 0x8, P0 ;  /* 0x000000080000780c */ /* 0x000fe20000784270 */
[-C--:B------:R-:W-:Y:S01]  /*6a30*/  FMUL R21, R94, R154.reuse ;  /* 0x0000009a5e157220 */ /* 0x080fe20000400000 */
[-C--:B------:R-:W-:Y:S01]  /*6a40*/  FMUL R95, R95, R154.reuse ;  /* 0x0000009a5f5f7220 */ /* 0x080fe20000400000 */
[----:B------:R-:W-:Y:S01]  /*6a50*/  IMAD.X R11, R6, 0x1, R9, P5 ;  /* 0x00000001060b7824 */ /* 0x000fe200028e0609 */
[----:B------:R-:W-:Y:S01]  /*6a60*/  ISETP.GT.AND P5, PT, R0, 0x9, P0 ;  /* 0x000000090000780c */ /* 0x000fe200007a4270 */
[-C--:B------:R-:W-:Y:S01]  /*6a70*/  FMUL R97, R97, R154.reuse ;  /* 0x0000009a61617220 */ /* 0x080fe20000400000 */
[-C--:B------:R-:W-:Y:S01]  /*6a80*/  FMUL R99, R99, R154.reuse ;  /* 0x0000009a63637220 */ /* 0x080fe20000400000 */
[-C--:B0-----:R-:W-:Y:S01]  /*6a90*/  FMUL R13, R90, R154.reuse ;  /* 0x0000009a5a0d7220 */ /* 0x081fe20000400000 */
[-C--:B------:R-:W-:Y:S01]  /*6aa0*/  FMUL R101, R101, R154.reuse ;  /* 0x0000009a65657220 */ /* 0x080fe20000400000 */
[-C--:B------:R-:W-:Y:S01]  /*6ab0*/  FMUL R103, R103, R154.reuse ;  /* 0x0000009a67677220 */ /* 0x080fe20000400000 */
[-C--:B------:R-:W-:Y:S01]  /*6ac0*/  FMUL R105, R105, R154.reuse ;  /* 0x0000009a69697220 */ /* 0x080fe20000400000 */
[-C--:B------:R-:W-:Y:S01]  /*6ad0*/  FMUL R107, R107, R154.reuse ;  /* 0x0000009a6b6b7220 */ /* 0x080fe20000400000 */
[----:B------:R0:W-:Y:S01]  /*6ae0*/  @P1 STG.E desc[UR36][R10.64], R13 ;  /* 0x0000000d0a001986 */ /* 0x0001e2000c101924 */
[C---:B------:R-:W-:Y:S01]  /*6af0*/  ISETP.GT.AND P1, PT, R0.reuse, 0x8, P2 ;  /* 0x000000080000780c */ /* 0x040fe20001724270 */
[-C--:B------:R-:W-:Y:S01]  /*6b00*/  FMUL R109, R109, R154.reuse ;  /* 0x0000009a6d6d7220 */ /* 0x080fe20000400000 */
[-C--:B------:R-:W-:Y:S01]  /*6b10*/  FMUL R111, R111, R154.reuse ;  /* 0x0000009a6f6f7220 */ /* 0x080fe20000400000 */
[----:B------:R-:W-:Y:S01]  /*6b20*/  @P3 STG.E desc[UR36][R10.64+0x4], R91 ;  /* 0x0000045b0a003986 */ /* 0x000fe2000c101924 */
[C---:B------:R-:W-:Y:S01]  /*6b30*/  ISETP.GT.AND P3, PT, R0.reuse, 0x9, P2 ;  /* 0x000000090000780c */ /* 0x040fe20001764270 */
[-C--:B------:R-:W-:Y:S01]  /*6b40*/  FMUL R113, R113, R154.reuse ;  /* 0x0000009a71717220 */ /* 0x080fe20000400000 */
[-C--:B------:R-:W-:Y:S01]  /*6b50*/  FMUL R115, R115, R154.reuse ;  /* 0x0000009a73737220 */ /* 0x080fe20000400000 */
[----:B------:R1:W-:Y:S01]  /*6b60*/  @P4 STG.E desc[UR36][R8.64+0x20], R15 ;  /* 0x0000200f08004986 */ /* 0x0003e2000c101924 */
[C---:B------:R-:W-:Y:S01]  /*6b70*/  ISETP.GT.AND P4, PT, R0.reuse, 0x10, P0 ;  /* 0x000000100000780c */ /* 0x040fe20000784270 */
[-C--:B------:R-:W-:Y:S01]  /*6b80*/  FMUL R117, R117, R154.reuse ;  /* 0x0000009a75757220 */ /* 0x080fe20000400000 */
[-C--:B------:R-:W-:Y:S01]  /*6b90*/  FMUL R119, R119, R154.reuse ;  /* 0x0000009a77777220 */ /* 0x080fe20000400000 */
[----:B------:R-:W-:Y:S01]  /*6ba0*/  @P5 STG.E desc[UR36][R8.64+0x24], R93 ;  /* 0x0000245d08005986 */ /* 0x000fe2000c101924 */
[----:B------:R-:W-:Y:S01]  /*6bb0*/  ISETP.GT.AND P5, PT, R0, 0x11, P0 ;  /* 0x000000110000780c */ /* 0x000fe200007a4270 */
[-C--:B0-----:R-:W-:Y:S01]  /*6bc0*/  FMUL R13, R96, R154.reuse ;  /* 0x0000009a600d7220 */ /* 0x081fe20000400000 */
[-C--:B------:R-:W-:Y:S01]  /*6bd0*/  FMUL R121, R121, R154.reuse ;  /* 0x0000009a79797220 */ /* 0x080fe20000400000 */
[----:B------:R0:W-:Y:S01]  /*6be0*/  @P1 STG.E desc[UR36][R10.64+0x20], R21 ;  /* 0x000020150a001986 */ /* 0x0001e2000c101924 */
[C---:B------:R-:W-:Y:S01]  /*6bf0*/  ISETP.GT.AND P1, PT, R0.reuse, 0x10, P2 ;  /* 0x000000100000780c */ /* 0x040fe20001724270 */
[-C--:B------:R-:W-:Y:S01]  /*6c00*/  FMUL R123, R123, R154.reuse ;  /* 0x0000009a7b7b7220 */ /* 0x080fe20000400000 */
[-C--:B------:R-:W-:Y:S01]  /*6c10*/  FMUL R125, R125, R154.reuse ;  /* 0x0000009a7d7d7220 */ /* 0x080fe20000400000 */
[----:B------:R-:W-:Y:S01]  /*6c20*/  @P3 STG.E desc[UR36][R10.64+0x24], R95 ;  /* 0x0000245f0a003986 */ /* 0x000fe2000c101924 */
[----:B------:R-:W-:Y:S01]  /*6c30*/  ISETP.GT.AND P3, PT, R0, 0x11, P2 ;  /* 0x000000110000780c */ /* 0x000fe20001764270 */
[-C--:B-1----:R-:W-:Y:S01]  /*6c40*/  FMUL R15, R98, R154.reuse ;  /* 0x0000009a620f7220 */ /* 0x082fe20000400000 */
        /* <DEDUP_REMOVED lines=26> */
[----:B------:R-:W-:Y:S01]  /*6df0*/  ISETP.GT.AND P1, PT, R0, 0x20, P2 ;  /* 0x000000200000780c */ /* 0x000fe20001724270 */
[-C--:B------:R-:W-:Y:S01]  /*6e00*/  FMUL R147, R147, R154.reuse ;  /* 0x0000009a93937220 */ /* 0x080fe20000400000 */
[----:B------:R-:W-:Y:S01]  /*6e10*/  SHF.L.U32 R23, R4, 0x9, RZ ;  /* 0x0000000904177819 */ /* 0x000fe200000006ff */
[----:B------:R-:W-:Y:S01]  /*6e20*/  @P3 STG.E desc[UR36][R10.64+0x64], R103 ;  /* 0x000064670a003986 */ /* 0x000fe2000c101924 */
[----:B------:R-:W-:Y:S01]  /*6e30*/  ISETP.GT.AND P3, PT, R0, 0x21, P2 ;  /* 0x000000210000780c */ /* 0x000fe20001764270 */
[-C--:B-1----:R-:W-:Y:S01]  /*6e40*/  FMUL R21, R106, R154.reuse ;  /* 0x0000009a6a157220 */ /* 0x082fe20000400000 */
[-C--:B------:R-:W-:Y:S01]  /*6e50*/  FMUL R149, R149, R154.reuse ;  /* 0x0000009a95957220 */ /* 0x080fe20000400000 */
[----:B------:R1:W-:Y:S01]  /*6e60*/  @P4 STG.E desc[UR36][R8.64+0x80], R15 ;  /* 0x0000800f08004986 */ /* 0x0003e2000c101924 */
[----:B------:R-:W-:Y:S01]  /*6e70*/  ISETP.GT.AND P4, PT, R0, 0x28, P0 ;  /* 0x000000280000780c */ /* 0x000fe20000784270 */
[-C--:B------:R-:W-:Y:S01]  /*6e80*/  FMUL R151, R151, R154.reuse ;  /* 0x0000009a97977220 */ /* 0x080fe20000400000 */
[----:B------:R-:W-:Y:S01]  /*6e90*/  SHF.L.U64.HI R5, R4, 0x9, R5 ;  /* 0x0000000904057819 */ /* 0x000fe20000010205 */
        /* <DEDUP_REMOVED lines=86> */
[----:B------:R-:W-:-:S02]  /*7400*/  FMUL R87, R87, R154 ;  /* 0x0000009a57577220 */ /* 0x000fc40000400000 */
[----:B------:R-:W-:Y:S01]  /*7410*/  @P3 STG.E desc[UR36][R10.64+0x124], R127 ;  /* 0x0001247f0a003986 */ /* 0x000fe2000c101924 */
[----:B------:R-:W-:Y:S01]  /*7420*/  ISETP.GT.AND P3, PT, R0, 0x51, P2 ;  /* 0x000000510000780c */ /* 0x000fe20001764270 */
[----:B-1----:R-:W-:Y:S02]  /*7430*/  FMUL R21, R130, R154 ;  /* 0x0000009a82157220 */ /* 0x002fe40000400000 */
[----:B------:R1:W-:Y:S01]  /*7440*/  @P4 STG.E desc[UR36][R8.64+0x140], R15 ;  /* 0x0001400f08004986 */ /* 0x0003e2000c101924 */
[----:B------:R-:W-:-:S03]  /*7450*/  ISETP.GT.AND P4, PT, R0, 0x58, P0 ;  /* 0x000000580000780c */ /* 0x000fc60000784270 */
[----:B------:R-:W-:Y:S01]  /*7460*/  @P5 STG.E desc[UR36][R8.64+0x144], R129 ;  /* 0x0001448108005986 */ /* 0x000fe2000c101924 */
[----:B------:R-:W-:Y:S01]  /*7470*/  ISETP.GT.AND P5, PT, R0, 0x59, P0 ;  /* 0x000000590000780c */ /* 0x000fe200007a4270 */
[----:B0-----:R-:W-:Y:S02]  /*7480*/  FMUL R13, R132, R154 ;  /* 0x0000009a840d7220 */ /* 0x001fe40000400000 */
[----:B------:R0:W-:Y:S01]  /*7490*/  @P1 STG.E desc[UR36][R10.64+0x140], R21 ;  /* 0x000140150a001986 */ /* 0x0001e2000c101924 */
[----:B------:R-:W-:-:S03]  /*74a0*/  ISETP.GT.AND P1, PT, R0, 0x58, P2 ;  /* 0x000000580000780c */ /* 0x000fc60001724270 */
        /* <DEDUP_REMOVED lines=32> */
[-C--:B-1----:R-:W-:Y:S02]  /*76b0*/  FMUL R15, R146, R154.reuse ;  /* 0x0000009a920f7220 */ /* 0x082fe40000400000 */
[----:B------:R1:W-:Y:S01]  /*76c0*/  @P4 STG.E desc[UR36][R8.64+0x1c0], R13 ;  /* 0x0001c00d08004986 */ /* 0x0003e2000c101924 */
[C---:B------:R-:W-:Y:S02]  /*76d0*/  ISETP.GT.AND P4, PT, R0.reuse, 0x78, P0 ;  /* 0x000000780000780c */ /* 0x040fe40000784270 */
[----:B------:R-:W-:Y:S01]  /*76e0*/  ISETP.GT.AND P0, PT, R0, 0x79, P0 ;  /* 0x000000790000780c */ /* 0x000fe20000704270 */
[----:B------:R-:W-:Y:S01]  /*76f0*/  @P5 STG.E desc[UR36][R8.64+0x1c4], R145 ;  /* 0x0001c49108005986 */ /* 0x000fe2000c101924 */
[----:B0-----:R-:W-:-:S03]  /*7700*/  FMUL R21, R148, R154 ;  /* 0x0000009a94157220 */ /* 0x001fc60000400000 */
[----:B------:R0:W-:Y:S01]  /*7710*/  @P1 STG.E desc[UR36][R10.64+0x1c0], R15 ;  /* 0x0001c00f0a001986 */ /* 0x0001e2000c101924 */
[----:B------:R-:W-:-:S03]  /*7720*/  ISETP.GT.AND P1, PT, R3, 0x80, PT ;  /* 0x000000800300780c */ /* 0x000fc60003f24270 */
[----:B------:R-:W-:Y:S01]  /*7730*/  @P3 STG.E desc[UR36][R10.64+0x1c4], R147 ;  /* 0x0001c4930a003986 */ /* 0x000fe2000c101924 */
[C---:B------:R-:W-:Y:S02]  /*7740*/  ISETP.GT.AND P3, PT, R0.reuse, 0x78, P2 ;  /* 0x000000780000780c */ /* 0x040fe40001764270 */
[----:B------:R-:W-:Y:S01]  /*7750*/  ISETP.GT.AND P2, PT, R0, 0x79, P2 ;  /* 0x000000790000780c */ /* 0x000fe20001744270 */
[----:B------:R-:W-:Y:S01]  /*7760*/  @P4 STG.E desc[UR36][R8.64+0x1e0], R21 ;  /* 0x0001e01508004986 */ /* 0x000fe2000c101924 */
[----:B------:R-:W-:-:S03]  /*7770*/  IADD3 R12, P4, P5, R7, R8, R23 ;  /* 0x00000008070c7210 */ /* 0x000fc60007d9e017 */
[----:B------:R2:W-:Y:S01]  /*7780*/  @P0 STG.E desc[UR36][R8.64+0x1e4], R149 ;  /* 0x0001e49508000986 */ /* 0x0005e2000c101924 */
[----:B------:R-:W-:Y:S01]  /*7790*/  ISETP.GT.AND P0, PT, R3, 0x88, PT ;  /* 0x000000880300780c */ /* 0x000fe20003f04270 */
[-C--:B------:R-:W-:Y:S01]  /*77a0*/  FMUL R3, R150, R154.reuse ;  /* 0x0000009a96037220 */ /* 0x080fe20000400000 */
[----:B-1----:R-:W-:Y:S01]  /*77b0*/  IADD3.X R13, R6, R9, R5, P4, P5 ;  /* 0x00000009060d7210 */ /* 0x002fe200027ea405 */
[----:B0-----:R-:W-:Y:S01]  /*77c0*/  FMUL R15, R24, R154 ;  /* 0x0000009a180f7220 */ /* 0x001fe20000400000 */
[C---:B------:R-:W-:Y:S02]  /*77d0*/  ISETP.GT.AND P4, PT, R0.reuse, RZ, P1 ;  /* 0x000000ff0000720c */ /* 0x040fe40000f84270 */
[----:B------:R-:W-:Y:S01]  /*77e0*/  IADD3 R4, P5, R23, R8, RZ ;  /* 0x0000000817047210 */ /* 0x000fe20007fbe0ff */
[----:B------:R0:W-:Y:S01]  /*77f0*/  @P3 STG.E desc[UR36][R10.64+0x1e0], R3 ;  /* 0x0001e0030a003986 */ /* 0x0001e2000c101924 */
[----:B------:R-:W-:-:S03]  /*7800*/  ISETP.GT.AND P3, PT, R0, 0x1, P1 ;  /* 0x000000010000780c */ /* 0x000fc60000f64270 */
[----:B------:R-:W-:Y:S01]  /*7810*/  IMAD.X R5, R5, 0x1, R9, P5 ;  /* 0x0000000105057824 */ /* 0x000fe200028e0609 */
[----:B------:R1:W-:Y:S01]  /*7820*/  @P2 STG.E desc[UR36][R10.64+0x1e4], R151 ;  /* 0x0001e4970a002986 */ /* 0x0003e2000c101924 */
[C---:B------:R-:W-:Y:S02]  /*7830*/  ISETP.GT.AND P2, PT, R0.reuse, RZ, P0 ;  /* 0x000000ff0000720c */ /* 0x040fe40000744270 */
[----:B------:R-:W-:Y:S02]  /*7840*/  ISETP.GT.AND P5, PT, R0, 0x1, P0 ;  /* 0x000000010000780c */ /* 0x000fe400007a4270 */
[----:B------:R3:W-:Y:S01]  /*7850*/  @P4 STG.E desc[UR36][R4.64], R15 ;  /* 0x0000000f04004986 */ /* 0x0007e2000c101924 */
[C---:B--2---:R-:W-:Y:S01]  /*7860*/  IADD3 R8, P4, R7.reuse, R4, RZ ;  /* 0x0000000407087210 */ /* 0x044fe20007f9e0ff */
[----:B0-----:R-:W-:Y:S02]  /*7870*/  FMUL R3, R26, R154 ;  /* 0x0000009a1a037220 */ /* 0x001fe40000400000 */
[----:B------:R-:W-:Y:S01]  /*7880*/  @P3 STG.E desc[UR36][R4.64+0x4], R25 ;  /* 0x0000041904003986 */ /* 0x000fe2000c101924 */
[----:B------:R-:W-:Y:S01]  /*7890*/  ISETP.GT.AND P3, PT, R0, 0x8, P1 ;  /* 0x000000080000780c */ /* 0x000fe20000f64270 */
[----:B------:R-:W-:Y:S01]  /*78a0*/  IMAD.X R9, R6, 0x1, R5, P4 ;  /* 0x0000000106097824 */ /* 0x000fe200020e0605 */
[----:B-1----:R-:W-:Y:S01]  /*78b0*/  IADD3 R10, P4, R7, R4, RZ ;  /* 0x00000004070a7210 */ /* 0x002fe20007f9e0ff */
[----:B------:R-:W-:-:S03]  /*78c0*/  FMUL R7, R28, R154 ;  /* 0x0000009a1c077220 */ /* 0x000fc60000400000 */
[----:B------:R0:W-:Y:S01]  /*78d0*/  @P2 STG.E desc[UR36][R8.64], R3 ;  /* 0x0000000308002986 */ /* 0x0001e2000c101924 */
[----:B------:R-:W-:Y:S01]  /*78e0*/  ISETP.GT.AND P2, PT, R0, 0x8, P0 ;  /* 0x000000080000780c */ /* 0x000fe20000744270 */
[-C--:B---3--:R-:W-:Y:S01]  /*78f0*/  FMUL R15, R30, R154.reuse ;  /* 0x0000009a1e0f7220 */ /* 0x088fe20000400000 */
[----:B------:R-:W-:Y:S01]  /*7900*/  IADD3.X R11, R6, R5, RZ, P4, !PT ;  /* 0x00000005060b7210 */ /* 0x000fe200027fe4ff */
[----:B------:R1:W-:Y:S01]  /*7910*/  @P5 STG.E desc[UR36][R8.64+0x4], R27 ;  /* 0x0000041b08005986 */ /* 0x0003e2000c101924 */
[C---:B------:R-:W-:Y:S02]  /*7920*/  ISETP.GT.AND P5, PT, R0.reuse, 0x9, P1 ;  /* 0x000000090000780c */ /* 0x040fe40000fa4270 */
[C---:B------:R-:W-:Y:S01]  /*7930*/  ISETP.GT.AND P4, PT, R0.reuse, 0x11, P1 ;  /* 0x000000110000780c */ /* 0x040fe20000f84270 */
[----:B------:R-:W-:Y:S01]  /*7940*/  @P3 STG.E desc[UR36][R4.64+0x20], R7 ;  /* 0x0000200704003986 */ /* 0x000fe2000c101924 */
[----:B------:R-:W-:Y:S01]  /*7950*/  ISETP.GT.AND P3, PT, R0, 0x9, P0 ;  /* 0x000000090000780c */ /* 0x000fe20000764270 */
[-C--:B0-----:R-:W-:Y:S01]  /*7960*/  FMUL R3, R32, R154.reuse ;  /* 0x0000009a20037220 */ /* 0x081fe20000400000 */
[----:B-1----:R-:W-:-:S07]  /*7970*/  FMUL R9, R34, R154 ;  /* 0x0000009a22097220 */ /* 0x002fce0000400000 */
[----:B------:R-:W-:Y:S01]  /*7980*/  @P5 STG.E desc[UR36][R4.64+0x24], R29 ;  /* 0x0000241d04005986 */ /* 0x000fe2000c101924 */
[----:B------:R-:W-:-:S03]  /*7990*/  ISETP.GT.AND P5, PT, R0, 0x10, P1 ;  /* 0x000000100000780c */ /* 0x000fc60000fa4270 */
[----:B------:R0:W-:Y:S01]  /*79a0*/  @P2 STG.E desc[UR36][R10.64+0x20], R15 ;  /* 0x0000200f0a002986 */ /* 0x0001e2000c101924 */
[----:B------:R-:W-:-:S03]  /*79b0*/  ISETP.GT.AND P2, PT, R0, 0x10, P0 ;  /* 0x000000100000780c */ /* 0x000fc60000744270 */
[----:B------:R-:W-:Y:S01]  /*79c0*/  @P3 STG.E desc[UR36][R12.64+0x24], R31 ;  /* 0x0000241f0c003986 */ /* 0x000fe2000c101924 */
[----:B------:R-:W-:-:S03]  /*79d0*/  ISETP.GT.AND P3, PT, R0, 0x11, P0 ;  /* 0x000000110000780c */ /* 0x000fc60000764270 */
[----:B------:R-:W-:Y:S01]  /*79e0*/  @P4 STG.E desc[UR36][R4.64+0x44], R33 ;  /* 0x0000442104004986 */ /* 0x000fe2000c101924 */
[----:B------:R-:W-:-:S03]  /*79f0*/  ISETP.GT.AND P4, PT, R0, 0x18, P1 ;  /* 0x000000180000780c */ /* 0x000fc60000f84270 */
[----:B------:R1:W-:Y:S01]  /*7a00*/  @P5 STG.E desc[UR36][R4.64+0x40], R3 ;  /* 0x0000400304005986 */ /* 0x0003e2000c101924 */
[----:B------:R-:W-:Y:S01]  /*7a10*/  ISETP.GT.AND P5, PT, R0, 0x19, P1 ;  /* 0x000000190000780c */ /* 0x000fe20000fa4270 */
[----:B------:R-:W-:Y:S02]  /*7a20*/  @P2 IMAD.MOV.U32 R6, RZ, RZ, R12 ;  /* 0x000000ffff062224 */ /* 0x000fe400078e000c */
[----:B0-----:R-:W-:Y:S01]  /*7a30*/  FMUL R11, R36, R154 ;  /* 0x0000009a240b7220 */ /* 0x001fe20000400000 */
[----:B------:R-:W-:-:S05]  /*7a40*/  @P2 IMAD.MOV.U32 R7, RZ, RZ, R13 ;  /* 0x000000ffff072224 */ /* 0x000fca00078e000d */
[----:B------:R0:W-:Y:S01]  /*7a50*/  @P2 STG.E desc[UR36][R6.64+0x40], R9 ;  /* 0x0000400906002986 */ /* 0x0001e2000c101924 */
[----:B------:R-:W-:Y:S01]  /*7a60*/  ISETP.GT.AND P2, PT, R0, 0x18, P0 ;  /* 0x000000180000780c */ /* 0x000fe20000744270 */
[----:B-1----:R-:W-:Y:S01]  /*7a70*/  FMUL R3, R38, R154 ;  /* 0x0000009a26037220 */ /* 0x002fe20000400000 */
[----:B0-----:R-:W-:Y:S01]  /*7a80*/  @P3 MOV R6, R12 ;  /* 0x0000000c00063202 */ /* 0x001fe20000000f00 */
[----:B------:R-:W-:Y:S02]  /*7a90*/  @P3 IMAD.MOV.U32 R7, RZ, RZ, R13 ;  /* 0x000000ffff073224 */ /* 0x000fe400078e000d */
[----:B------:R-:W-:-:S03]  /*7aa0*/  FMUL R9, R40, R154 ;  /* 0x0000009a28097220 */ /* 0x000fc60000400000 */
[----:B------:R0:W-:Y:S01]  /*7ab0*/  @P3 STG.E desc[UR36][R6.64+0x44], R35 ;  /* 0x0000442306003986 */ /* 0x0001e2000c101924 */
[----:B------:R-:W-:-:S03]  /*7ac0*/  ISETP.GT.AND P3, PT, R0, 0x19, P0 ;  /* 0x000000190000780c */ /* 0x000fc60000764270 */
[----:B------:R1:W-:Y:S01]  /*7ad0*/  @P4 STG.E desc[UR36][R4.64+0x60], R11 ;  /* 0x0000600b04004986 */ /* 0x0003e2000c101924 */
[----:B------:R-:W-:-:S03]  /*7ae0*/  ISETP.GT.AND P4, PT, R0, 0x20, P1 ;  /* 0x000000200000780c */ /* 0x000fc60000f84270 */
[----:B------:R-:W-:Y:S01]  /*7af0*/  @P5 STG.E desc[UR36][R4.64+0x64], R37 ;  /* 0x0000642504005986 */ /* 0x000fe2000c101924 */
[----:B------:R-:W-:Y:S01]  /*7b00*/  ISETP.GT.AND P5, PT, R0, 0x21, P1 ;  /* 0x000000210000780c */ /* 0x000fe20000fa4270 */
[----:B0-----:R-:W-:Y:S01]  /*7b10*/  @P2 IMAD.MOV.U32 R6, RZ, RZ, R12 ;  /* 0x000000ffff062224 */ /* 0x001fe200078e000c */
[----:B------:R-:W-:Y:S01]  /*7b20*/  @P2 MOV R7, R13 ;  /* 0x0000000d00072202 */ /* 0x000fe20000000f00 */
[----:B-1----:R-:W-:-:S04]  /*7b30*/  FMUL R11, R42, R154 ;  /* 0x0000009a2a0b7220 */ /* 0x002fc80000400000 */
[----:B------:R0:W-:Y:S01]  /*7b40*/  @P2 STG.E desc[UR36][R6.64+0x60], R3 ;  /* 0x0000600306002986 */ /* 0x0001e2000c101924 */
[----:B------:R-:W-:Y:S01]  /*7b50*/  ISETP.GT.AND P2, PT, R0, 0x20, P0 ;  /* 0x000000200000780c */ /* 0x000fe20000744270 */
[----:B0-----:R-:W-:Y:S02]  /*7b60*/  @P3 IMAD.MOV.U32 R6, RZ, RZ, R12 ;  /* 0x000000ffff063224 */ /* 0x001fe400078e000c */
[----:B------:R-:W-:Y:S01]  /*7b70*/  FMUL R3, R44, R154 ;  /* 0x0000009a2c037220 */ /* 0x000fe20000400000 */
[----:B------:R-:W-:-:S05]  /*7b80*/  @P3 IMAD.MOV.U32 R7, RZ, RZ, R13 ;  /* 0x000000ffff073224 */ /* 0x000fca00078e000d */
[----:B------:R0:W-:Y:S01]  /*7b90*/  @P3 STG.E desc[UR36][R6.64+0x64], R39 ;  /* 0x0000642706003986 */ /* 0x0001e2000c101924 */
[----:B------:R-:W-:-:S03]  /*7ba0*/  ISETP.GT.AND P3, PT, R0, 0x21, P0 ;  /* 0x000000210000780c */ /* 0x000fc60000764270 */
[----:B------:R1:W-:Y:S01]  /*7bb0*/  @P4 STG.E desc[UR36][R4.64+0x80], R9 ;  /* 0x0000800904004986 */ /* 0x0003e2000c101924 */
[----:B------:R-:W-:-:S03]  /*7bc0*/  ISETP.GT.AND P4, PT, R0, 0x28, P1 ;  /* 0x000000280000780c */ /* 0x000fc60000f84270 */
[----:B------:R-:W-:Y:S01]  /*7bd0*/  @P5 STG.E desc[UR36][R4.64+0x84], R41 ;  /* 0x0000842904005986 */ /* 0x000fe2000c101924 */
[----:B------:R-:W-:Y:S02]  /*7be0*/  ISETP.GT.AND P5, PT, R0, 0x29, P1 ;  /* 0x000000290000780c */ /* 0x000fe40000fa4270 */
[----:B0-----:R-:W-:Y:S01]  /*7bf0*/  @P2 MOV R6, R12 ;  /* 0x0000000c00062202 */ /* 0x001fe20000000f00 */
[----:B------:R-:W-:Y:S02]  /*7c00*/  @P2 IMAD.MOV.U32 R7, RZ, RZ, R13 ;  /* 0x000000ffff072224 */ /* 0x000fe400078e000d */
[----:B-1----:R-:W-:-:S03]  /*7c10*/  FMUL R9, R46, R154 ;  /* 0x0000009a2e097220 */ /* 0x002fc60000400000 */
[----:B------:R0:W-:Y:S01]  /*7c20*/  @P2 STG.E desc[UR36][R6.64+0x80], R11 ;  /* 0x0000800b06002986 */ /* 0x0001e2000c101924 */
[----:B------:R-:W-:Y:S01]  /*7c30*/  ISETP.GT.AND P2, PT, R0, 0x28, P0 ;  /* 0x000000280000780c */ /* 0x000fe20000744270 */
[----:B0-----:R-:W-:Y:S01]  /*7c40*/  @P3 IMAD.MOV.U32 R6, RZ, RZ, R12 ;  /* 0x000000ffff063224 */ /* 0x001fe200078e000c */
[----:B------:R-:W-:Y:S01]  /*7c50*/  @P3 MOV R7, R13 ;  /* 0x0000000d00073202 */ /* 0x000fe20000000f00 */
[----:B------:R-:W-:-:S04]  /*7c60*/  FMUL R11, R48, R154 ;  /* 0x0000009a300b7220 */ /* 0x000fc80000400000 */
[----:B------:R0:W-:Y:S01]  /*7c70*/  @P3 STG.E desc[UR36][R6.64+0x84], R43 ;  /* 0x0000842b06003986 */ /* 0x0001e2000c101924 */
[----:B------:R-:W-:-:S03]  /*7c80*/  ISETP.GT.AND P3, PT, R0, 0x29, P0 ;  /* 0x000000290000780c */ /* 0x000fc60000764270 */
[----:B------:R1:W-:Y:S01]  /*7c90*/  @P4 STG.E desc[UR36][R4.64+0xa0], R3 ;  /* 0x0000a00304004986 */ /* 0x0003e2000c101924 */
[----:B------:R-:W-:-:S03]  /*7ca0*/  ISETP.GT.AND P4, PT, R0, 0x30, P1 ;  /* 0x000000300000780c */ /* 0x000fc60000f84270 */
[----:B------:R-:W-:Y:S01]  /*7cb0*/  @P5 STG.E desc[UR36][R4.64+0xa4], R45 ;  /* 0x0000a42d04005986 */ /* 0x000fe2000c101924 */
[----:B------:R-:W-:Y:S01]  /*7cc0*/  ISETP.GT.AND P5, PT, R0, 0x31, P1 ;  /* 0x000000310000780c */ /* 0x000fe20000fa4270 */
[----:B0-----:R-:W-:Y:S02]  /*7cd0*/  @P2 IMAD.MOV.U32 R6, RZ, RZ, R12 ;  /* 0x000000ffff062224 */ /* 0x001fe400078e000c */
[----:B------:R-:W-:Y:S02]  /*7ce0*/  @P2 IMAD.MOV.U32 R7, RZ, RZ, R13 ;  /* 0x000000ffff072224 */ /* 0x000fe400078e000d */
[----:B-1----:R-:W-:-:S03]  /*7cf0*/  FMUL R3, R50, R154 ;  /* 0x0000009a32037220 */ /* 0x002fc60000400000 */
[----:B------:R0:W-:Y:S01]  /*7d00*/  @P2 STG.E desc[UR36][R6.64+0xa0], R9 ;  /* 0x0000a00906002986 */ /* 0x0001e2000c101924 */
[----:B------:R-:W-:Y:S02]  /*7d10*/  ISETP.GT.AND P2, PT, R0, 0x30, P0 ;  /* 0x000000300000780c */ /* 0x000fe40000744270 */
        /* <DEDUP_REMOVED lines=118> */
[C---:B------:R-:W-:Y:S02]  /*8480*/  ISETP.GT.AND P4, PT, R0.reuse, 0x71, P0 ;  /* 0x000000710000780c */ /* 0x040fe40000784270 */
[C---:B------:R-:W-:Y:S01]  /*8490*/  ISETP.GT.AND P0, PT, R0.reuse, 0x79, P0 ;  /* 0x000000790000780c */ /* 0x040fe20000704270 */
[----:B------:R-:W-:Y:S01]  /*84a0*/  @P2 STG.E desc[UR36][R4.64+0x1c4], R81 ;  /* 0x0001c45104002986 */ /* 0x000fe2000c101924 */
[C---:B------:R-:W-:Y:S02]  /*84b0*/  ISETP.GT.AND P2, PT, R0.reuse, 0x78, P1 ;  /* 0x000000780000780c */ /* 0x040fe40000f44270 */
[----:B------:R-:W-:-:S03]  /*84c0*/  ISETP.GT.AND P1, PT, R0, 0x79, P1 ;  /* 0x000000790000780c */ /* 0x000fc60000f24270 */
[----:B0-----:R-:W-:Y:S02]  /*84d0*/  @P3 IMAD.MOV.U32 R6, RZ, RZ, R12 ;  /* 0x000000ffff063224 */ /* 0x001fe400078e000c */
[----:B------:R-:W-:Y:S02]  /*84e0*/  @P3 IMAD.MOV.U32 R7, RZ, RZ, R13 ;  /* 0x000000ffff073224 */ /* 0x000fe400078e000d */
[----:B-1----:R-:W-:-:S03]  /*84f0*/  FMUL R11, R86, R154 ;  /* 0x0000009a560b7220 */ /* 0x002fc60000400000 */
[----:B------:R0:W-:Y:S02]  /*8500*/  @P3 STG.E desc[UR36][R6.64+0x1c0], R3 ;  /* 0x0001c00306003986 */ /* 0x0001e4000c101924 */
[----:B0-----:R-:W-:Y:S01]  /*8510*/  @P4 MOV R6, R12 ;  /* 0x0000000c00064202 */ /* 0x001fe20000000f00 */
[----:B------:R-:W-:-:S05]  /*8520*/  @P4 IMAD.MOV.U32 R7, RZ, RZ, R13 ;  /* 0x000000ffff074224 */ /* 0x000fca00078e000d */
[----:B------:R-:W-:Y:S04]  /*8530*/  @P4 STG.E desc[UR36][R6.64+0x1c4], R83 ;  /* 0x0001c45306004986 */ /* 0x000fe8000c101924 */
[----:B------:R-:W-:Y:S04]  /*8540*/  @P2 STG.E desc[UR36][R4.64+0x1e0], R9 ;  /* 0x0001e00904002986 */ /* 0x000fe8000c101924 */
[----:B------:R0:W-:Y:S02]  /*8550*/  @P1 STG.E desc[UR36][R4.64+0x1e4], R85 ;  /* 0x0001e45504001986 */ /* 0x0001e4000c101924 */
[----:B0-----:R-:W-:Y:S01]  /*8560*/  @P5 IMAD.MOV.U32 R4, RZ, RZ, R12 ;  /* 0x000000ffff045224 */ /* 0x001fe200078e000c */
[----:B------:R-:W-:-:S05]  /*8570*/  @P5 MOV R5, R13 ;  /* 0x0000000d00055202 */ /* 0x000fca0000000f00 */
[----:B------:R0:W-:Y:S04]  /*8580*/  @P5 STG.E desc[UR36][R4.64+0x1e0], R11 ;  /* 0x0001e00b04005986 */ /* 0x0001e8000c101924 */
[----:B------:R0:W-:Y:S02]  /*8590*/  @P0 STG.E desc[UR36][R12.64+0x1e4], R87 ;  /* 0x0001e4570c000986 */ /* 0x0001e4000c101924 */
.L_x_280:
[----:B------:R-:W-:Y:S05]  /*85a0*/  BSYNC B0 ;  /* 0x0000000000007941 */ /* 0x000fea0003800000 */
.L_x_28:
[----:B------:R-:W-:Y:S01]  /*85b0*/  ULDC UR4, c[0x0][0xc] ;  /* 0x0000030000047ab9 */ /* 0x000fe20000000800 */
[----:B------:R-:W-:Y:S01]  /*85c0*/  ULDC UR5, c[0x0][0x10] ;  /* 0x0000040000057ab9 */ /* 0x000fe20000000800 */
[----:B0-----:R-:W0:Y:S01]  /*85d0*/  LDC R3, c[0x0][0x14] ;  /* 0x00000500ff037b82 */ /* 0x001e220000000800 */
[----:B------:R-:W-:Y:S01]  /*85e0*/  UIMAD.WIDE.U32 UR4, UR4, UR5, URZ ;  /* 0x00000005040472a5 */ /* 0x000fe2000f8e003f */
[----:B------:R-:W-:Y:S01]  /*85f0*/  PRMT R0, RZ, 0x7610, R0 ;  /* 0x00007610ff007816 */ /* 0x000fe20000000000 */
[----:B------:R-:W-:Y:S01]  /*8600*/  IMAD.MOV.U32 R153, RZ, RZ, -0x1 ;  /* 0xffffffffff997424 */ /* 0x000fe200078e00ff */
[----:B------:R-:W-:-:S03]  /*8610*/  MOV R23, 0xffffffff ;  /* 0xffffffff00177802 */ /* 0x000fc60000000f00 */
[----:B0-----:R-:W-:-:S04]  /*8620*/  IMAD.WIDE.U32 R16, R3, UR4, R16 ;  /* 0x0000000403107c25 */ /* 0x001fc8000f8e0010 */
[----:B------:R-:W-:Y:S01]  /*8630*/  IMAD R3, R3, UR5, RZ ;  /* 0x0000000503037c24 */ /* 0x000fe2000f8e02ff */
[----:B------:R-:W-:Y:S02]  /*8640*/  ULDC.64 UR4, c[0x0][0x650] ;  /* 0x0001940000047ab9 */ /* 0x000fe40000000a00 */
[----:B------:R-:W-:Y:S01]  /*8650*/  ISETP.GE.U32.AND P0, PT, R16, UR4, PT ;  /* 0x0000000410007c0c */ /* 0x000fe2000bf06070 */
[----:B------:R-:W-:-:S05]  /*8660*/  IMAD.IADD R17, R17, 0x1, R3 ;  /* 0x0000000111117824 */ /* 0x000fca00078e0203 */
[----:B------:R-:W-:-:S13]  /*8670*/  ISETP.GE.U32.AND.EX P0, PT, R17, UR5, PT, P0 ;  /* 0x0000000511007c0c */ /* 0x000fda000bf06100 */
[----:B------:R-:W-:Y:S05]  /*8680*/  @P0 BRA `(.L_x_281) ;  /* 0x0000000400640947 */ /* 0x000fea0003800000 */
[----:B------:R-:W0:Y:S01]  /*8690*/  S2R R12, SR_CTAID.X ;  /* 0x00000000000c7919 */ /* 0x000e220000002500 */
[----:B--2---:R-:W2:Y:S01]  /*86a0*/  LDC.64 R10, c[0x0][0x628] ;  /* 0x00018a00ff0a7b82 */ /* 0x004ea20000000a00 */
[----:B------:R-:W-:Y:S01]  /*86b0*/  ULDC UR4, c[0x0][0x150] ;  /* 0x0000540000047ab9 */ /* 0x000fe20000000800 */
[----:B------:R-:W-:Y:S01]  /*86c0*/  IMAD.MOV.U32 R8, RZ, RZ, R16 ;  /* 0x000000ffff087224 */ /* 0x000fe200078e0010 */
[----:B------:R-:W0:Y:S01]  /*86d0*/  S2R R24, SR_CTAID.Y ;  /* 0x0000000000187919 */ /* 0x000e220000002600 */
[----:B------:R-:W-:-:S04]  /*86e0*/  MOV R9, R17 ;  /* 0x0000001100097202 */ /* 0x000fc80000000f00 */
[----:B------:R-:W1:Y:S08]  /*86f0*/  LDC R21, c[0x0][0x144] ;  /* 0x00005100ff157b82 */ /* 0x000e700000000800 */
[----:B------:R-:W1:Y:S08]  /*8700*/  LDC R0, c[0x0][0x630] ;  /* 0x00018c00ff007b82 */ /* 0x000e700000000800 */
[----:B------:R-:W1:Y:S01]  /*8710*/  LDC.64 R14, c[0x0][0x620] ;  /* 0x00018800ff0e7b82 */ /* 0x000e620000000a00 */
[----:B--2---:R-:W-:-:S04]  /*8720*/  ISETP.NE.U32.AND P0, PT, R10, RZ, PT ;  /* 0x000000ff0a00720c */ /* 0x004fc80003f05070 */
[----:B------:R-:W-:Y:S02]  /*8730*/  ISETP.NE.AND.EX P0, PT, R11, RZ, PT, P0 ;  /* 0x000000ff0b00720c */ /* 0x000fe40003f05300 */
[----:B0-----:R-:W-:-:S05]  /*8740*/  I2FP.F32.U32 R3, R12 ;  /* 0x0000000c00037245 */ /* 0x001fca0000201000 */
[----:B------:R-:W-:-:S04]  /*8750*/  FMUL R3, R3, UR4 ;  /* 0x0000000403037c20 */ /* 0x000fc80008400000 */
[----:B------:R0:W2:Y:S02]  /*8760*/  F2I.U32.TRUNC.NTZ R20, R3 ;  /* 0x0000000300147305 */ /* 0x0000a4000020f000 */
[----:B------:R-:W-:Y:S05]  /*8770*/  @!P0 BRA `(.L_x_282) ;  /* 0x0000000000288947 */ /* 0x000fea0003800000 */
[----:B0-----:R-:W0:Y:S02]  /*8780*/  LDC R3, c[0x0][0x634] ;  /* 0x00018d00ff037b82 */ /* 0x001e240000000800 */
[----:B0-----:R-:W-:-:S05]  /*8790*/  IADD3 R3, P0, R16, R3, RZ ;  /* 0x0000000310037210 */ /* 0x001fca0007f1e0ff */
[----:B------:R-:W-:-:S04]  /*87a0*/  IMAD.X R13, RZ, RZ, R17, P0 ;  /* 0x000000ffff0d7224 */ /* 0x000fc800000e0611 */
[----:B------:R-:W-:-:S04]  /*87b0*/  IMAD.WIDE.U32 R4, R13, R10, RZ ;  /* 0x0000000a0d047225 */ /* 0x000fc800078e00ff */
[----:B---3--:R-:W-:-:S04]  /*87c0*/  IMAD.WIDE.U32 R6, P0, R3, R11, R4 ;  /* 0x0000000b03067225 */ /* 0x008fc80007800004 */
[----:B------:R-:W-:Y:S01]  /*87d0*/  IMAD.WIDE.U32 R4, R3, R10, RZ ;  /* 0x0000000a03047225 */ /* 0x000fe200078e00ff */
[----:B------:R-:W-:-:S03]  /*87e0*/  IADD3.X R9, RZ, RZ, RZ, P0, !PT ;  /* 0x000000ffff097210 */ /* 0x000fc600007fe4ff */
[----:B------:R-:W-:Y:S01]  /*87f0*/  IMAD.MOV.U32 R8, RZ, RZ, R7 ;  /* 0x000000ffff087224 */ /* 0x000fe200078e0007 */
[----:B------:R-:W-:-:S05]  /*8800*/  IADD3 RZ, P0, R5, R6, RZ ;  /* 0x0000000605ff7210 */ /* 0x000fca0007f1e0ff */
[----:B------:R-:W-:-:S08]  /*8810*/  IMAD.WIDE.U32.X R8, R13, R11, R8, P0 ;  /* 0x0000000b0d087225 */ /* 0x000fd000000e0408 */
.L_x_282:
[----:B---3--:R-:W3:Y:S01]  /*8820*/  LDC.64 R28, c[0x0][0x640] ;  /* 0x00019000ff1c7b82 */ /* 0x008ee20000000a00 */
[-CC-:B-1----:R-:W-:Y:S01]  /*8830*/  SHF.R.U64 R23, R8, R0.reuse, R9.reuse ;  /* 0x0000000008177219 */ /* 0x182fe20000001209 */
[----:B--2---:R-:W-:Y:S01]  /*8840*/  IMAD.MOV R20, RZ, RZ, -R20 ;  /* 0x000000ffff147224 */ /* 0x004fe200078e0a14 */
[----:B------:R-:W-:Y:S01]  /*8850*/  SHF.R.U32.HI R0, RZ, R0, R9 ;  /* 0x00000000ff007219 */ /* 0x000fe20000011609 */
[----:B------:R-:W-:Y:S01]  /*8860*/  ULDC UR4, c[0x0][0x154] ;  /* 0x0000550000047ab9 */ /* 0x000fe20000000800 */
[----:B0-----:R-:W-:Y:S01]  /*8870*/  IADD3 R3, P0, RZ, -R23, RZ ;  /* 0x80000017ff037210 */ /* 0x001fe20007f1e0ff */
[----:B------:R-:W-:Y:S01]  /*8880*/  IMAD R21, R21, R20, R12 ;  /* 0x0000001415157224 */ /* 0x000fe200078e020c */
[----:B------:R-:W-:Y:S01]  /*8890*/  MOV R7, 0x1 ;  /* 0x0000000100077802 */ /* 0x000fe20000000f00 */
[----:B------:R-:W0:Y:S01]  /*88a0*/  LDC R6, c[0x0][0x618] ;  /* 0x00018600ff067b82 */ /* 0x000e220000000800 */
[----:B------:R-:W-:-:S05]  /*88b0*/  IADD3.X R5, RZ, ~R0, RZ, P0, !PT ;  /* 0x80000000ff057210 */ /* 0x000fca00007fe4ff */
[-C--:B------:R-:W-:Y:S02]  /*88c0*/  IMAD R0, R5, R14.reuse, RZ ;  /* 0x0000000e05007224 */ /* 0x080fe400078e02ff */
[----:B------:R-:W1:Y:S01]  /*88d0*/  LDC R8, c[0x0][0x608] ;  /* 0x00018200ff087b82 */ /* 0x000e620000000800 */
[----:B------:R-:W-:-:S04]  /*88e0*/  IMAD.WIDE.U32 R4, R3, R14, R16 ;  /* 0x0000000e03047225 */ /* 0x000fc800078e0010 */
[----:B------:R-:W-:Y:S01]  /*88f0*/  IMAD R3, R3, R15, R0 ;  /* 0x0000000f03037224 */ /* 0x000fe200078e0200 */
[----:B------:R-:W-:Y:S02]  /*8900*/  I2FP.F32.U32 R0, R24 ;  /* 0x0000001800007245 */ /* 0x000fe40000201000 */
[----:B------:R-:W2:Y:S01]  /*8910*/  LDC R26, c[0x0][0x658] ;  /* 0x00019600ff1a7b82 */ /* 0x000ea20000000800 */
[----:B---3--:R-:W-:Y:S02]  /*8920*/  ISETP.NE.U32.AND P0, PT, R28, RZ, PT ;  /* 0x000000ff1c00720c */ /* 0x008fe40003f05070 */
[----:B------:R-:W-:Y:S01]  /*8930*/  IADD3 R3, R5, R3, RZ ;  /* 0x0000000305037210 */ /* 0x000fe20007ffe0ff */
[----:B------:R-:W-:Y:S01]  /*8940*/  FMUL R0, R0, UR4 ;  /* 0x0000000400007c20 */ /* 0x000fe20008400000 */
[----:B------:R-:W-:Y:S01]  /*8950*/  ISETP.NE.AND.EX P0, PT, R29, RZ, PT, P0 ;  /* 0x000000ff1d00720c */ /* 0x000fe20003f05300 */
[----:B------:R-:W-:Y:S02]  /*8960*/  IMAD.MOV.U32 R5, RZ, RZ, -0x1 ;  /* 0xffffffffff057424 */ /* 0x000fe400078e00ff */
[----:B------:R-:W3:Y:S01]  /*8970*/  LDC R15, c[0x0][0x148] ;  /* 0x00005200ff0f7b82 */ /* 0x000ee20000000800 */
[-CC-:B0-----:R-:W-:Y:S01]  /*8980*/  SHF.R.U64 R12, R4, R6.reuse, R3.reuse ;  /* 0x00000006040c7219 */ /* 0x181fe20000001203 */
[----:B------:R0:W0:Y:S01]  /*8990*/  F2I.U32.TRUNC.NTZ R13, R0 ;  /* 0x00000000000d7305 */ /* 0x000022000020f000 */
[----:B------:R-:W-:-:S05]  /*89a0*/  SHF.R.U32.HI R3, RZ, R6, R3 ;  /* 0x00000006ff037219 */ /* 0x000fca0000011603 */
[----:B------:R-:W0:Y:S01]  /*89b0*/  LDC R20, c[0x0][0x600] ;  /* 0x00018000ff147b82 */ /* 0x000e220000000800 */
[-CC-:B-1----:R-:W-:Y:S02]  /*89c0*/  SHF.R.U64 R10, R12, R8.reuse, R3.reuse ;  /* 0x000000080c0a7219 */ /* 0x182fe40000001203 */
[----:B------:R-:W-:-:S05]  /*89d0*/  SHF.R.U32.HI R3, RZ, R8, R3 ;  /* 0x00000008ff037219 */ /* 0x000fca0000011603 */
[----:B------:R-:W1:Y:S01]  /*89e0*/  LDC R27, c[0x0][0x648] ;  /* 0x00019200ff1b7b82 */ /* 0x000e620000000800 */
[-C--:B--2---:R-:W-:Y:S02]  /*89f0*/  SHF.L.U32 R4, R5, R26.reuse, RZ ;  /* 0x0000001a05047219 */ /* 0x084fe400000006ff */
[--C-:B------:R-:W-:Y:S02]  /*8a00*/  SHF.R.U64 R14, R10, R26, R3.reuse ;  /* 0x0000001a0a0e7219 */ /* 0x100fe40000001203 */
[----:B------:R-:W-:Y:S02]  /*8a10*/  LOP3.LUT R25, RZ, R4, RZ, 0x33, !PT ;  /* 0x00000004ff197212 */ /* 0x000fe400078e33ff */
[-C--:B------:R-:W-:Y:S01]  /*8a20*/  SHF.R.U32.HI R5, RZ, R26.reuse, R3 ;  /* 0x0000001aff057219 */ /* 0x080fe20000011603 */
[----:B------:R-:W2:Y:S01]  /*8a30*/  LDC R30, c[0x0][0x638] ;  /* 0x00018e00ff1e7b82 */ /* 0x000ea20000000800 */
[----:B------:R-:W-:Y:S01]  /*8a40*/  SHF.L.U32 R152, R7, R26, RZ ;  /* 0x0000001a07987219 */ /* 0x000fe200000006ff */
[----:B------:R-:W-:-:S06]  /*8a50*/  IMAD.MOV.U32 R4, RZ, RZ, R14 ;  /* 0x000000ffff047224 */ /* 0x000fcc00078e000e */
[----:B------:R-:W0:Y:S01]  /*8a60*/  LDC R31, c[0x0][0x610] ;  /* 0x00018400ff1f7b82 */ /* 0x000e220000000800 */
[----:B------:R-:W-:Y:S05]  /*8a70*/  @!P0 BRA `(.L_x_283) ;  /* 0x0000000000288947 */ /* 0x000fea0003800000 */
[----:B------:R-:W4:Y:S02]  /*8a80*/  LDC R3, c[0x0][0x64c] ;  /* 0x00019300ff037b82 */ /* 0x000f240000000800 */
[----:B----4-:R-:W-:-:S04]  /*8a90*/  IADD3 R3, P0, R14, R3, RZ ;  /* 0x000000030e037210 */ /* 0x010fc80007f1e0ff */
[----:B------:R-:W-:-:S05]  /*8aa0*/  IADD3.X R11, RZ, R5, RZ, P0, !PT ;  /* 0x00000005ff0b7210 */ /* 0x000fca00007fe4ff */
[----:B------:R-:W-:-:S04]  /*8ab0*/  IMAD.WIDE.U32 R4, R11, R28, RZ ;  /* 0x0000001c0b047225 */ /* 0x000fc800078e00ff */
[----:B------:R-:W-:-:S04]  /*8ac0*/  IMAD.WIDE.U32 R6, P0, R3, R29, R4 ;  /* 0x0000001d03067225 */ /* 0x000fc80007800004 */
[----:B------:R-:W-:Y:S01]  /*8ad0*/  IMAD.WIDE.U32 R4, R3, R28, RZ ;  /* 0x0000001c03047225 */ /* 0x000fe200078e00ff */
[----:B------:R-:W-:-:S03]  /*8ae0*/  MOV R8, R7 ;  /* 0x0000000700087202 */ /* 0x000fc60000000f00 */
[----:B------:R-:W-:Y:S01]  /*8af0*/  IMAD.X R9, RZ, RZ, RZ, P0 ;  /* 0x000000ffff097224 */ /* 0x000fe200000e06ff */
[----:B------:R-:W-:-:S05]  /*8b00*/  IADD3 RZ, P0, R5, R6, RZ ;  /* 0x0000000605ff7210 */ /* 0x000fca0007f1e0ff */
[----:B------:R-:W-:-:S08]  /*8b10*/  IMAD.WIDE.U32.X R4, R11, R29, R8, P0 ;  /* 0x0000001d0b047225 */ /* 0x000fd000000e0408 */
.L_x_283:
[----:B------:R-:W-:Y:S01]  /*8b20*/  ISETP.NE.AND P0, PT, R2, 0x1, PT ;  /* 0x000000010200780c */ /* 0x000fe20003f05270 */
[----:B0-----:R-:W-:Y:S01]  /*8b30*/  IMAD.MOV R13, RZ, RZ, -R13 ;  /* 0x000000ffff0d7224 */ /* 0x001fe200078e0a0d */
[----:B-1----:R-:W-:Y:S02]  /*8b40*/  SHF.R.U64 R0, R4, R27, R5 ;  /* 0x0000001b04007219 */ /* 0x002fe40000001205 */
[----:B------:R-:W-:Y:S02]  /*8b50*/  LOP3.LUT R5, R10, R25, RZ, 0xc0, !PT ;  /* 0x000000190a057212 */ /* 0x000fe400078ec0ff */
[----:B------:R-:W-:Y:S01]  /*8b60*/  IADD3 R7, R20, -0x1, RZ ;  /* 0xffffffff14077810 */ /* 0x000fe20007ffe0ff */
[----:B------:R-:W-:Y:S01]  /*8b70*/  IMAD.MOV R3, RZ, RZ, -R0 ;  /* 0x000000ffff037224 */ /* 0x000fe200078e0a00 */
[----:B------:R-:W-:Y:S01]  /*8b80*/  MOV R4, 0x1 ;  /* 0x0000000100047802 */ /* 0x000fe20000000f00 */
[----:B------:R-:W-:Y:S01]  /*8b90*/  IMAD R152, R152, R0, R5 ;  /* 0x0000000098987224 */ /* 0x000fe200078e0205 */
[----:B------:R-:W-:Y:S01]  /*8ba0*/  LOP3.LUT R5, R12, R7, RZ, 0xc0, !PT ;  /* 0x000000070c057212 */ /* 0x000fe200078ec0ff */
[----:B--2---:R-:W-:-:S02]  /*8bb0*/  IMAD R0, R3, R30, R14 ;  /* 0x0000001e03007224 */ /* 0x004fc400078e020e */
[----:B---3--:R-:W-:Y:S02]  /*8bc0*/  @P0 IMAD R21, R15, R13, R24 ;  /* 0x0000000d0f150224 */ /* 0x008fe400078e0218 */
[----:B------:R-:W-:Y:S01]  /*8bd0*/  IMAD R3, R0, R20, R5 ;  /* 0x0000001400037224 */ /* 0x000fe200078e0205 */
[----:B------:R-:W-:Y:S01]  /*8be0*/  PRMT R0, R4, 0x7610, R0 ;  /* 0x0000761004007816 */ /* 0x000fe20000000000 */
[----:B------:R-:W-:-:S05]  /*8bf0*/  IMAD R152, R152, R31, R21 ;  /* 0x0000001f98987224 */ /* 0x000fca00078e0215 */
[----:B------:R-:W-:Y:S02]  /*8c00*/  SEL R153, R3, R152, !P0 ;  /* 0x0000009803997207 */ /* 0x000fe40004000000 */
[----:B------:R-:W-:-:S07]  /*8c10*/  SEL R152, R152, R3, !P0 ;  /* 0x0000000398987207 */ /* 0x000fce0004000000 */
.L_x_281:
[----:B------:R-:W-:-:S13]  /*8c20*/  LOP3.LUT P0, RZ, R0, 0xff, RZ, 0xc0, !PT ;  /* 0x000000ff00ff7812 */ /* 0x000fda000780c0ff */
[----:B------:R-:W-:Y:S05]  /*8c30*/  @P0 BRA `(.L_x_284) ;  /* 0xffffff8000c40947 */ /* 0x000fea000383ffff */
[----:B------:R-:W-:Y:S05]  /*8c40*/  EXIT ;  /* 0x000000000000794d */ /* 0x000fea0003800000 */
.L_x_3:
[----:B0-----:R-:W-:Y:S01]  /*8c50*/  ULDC.64 UR4, c[0x0][0x650] ;  /* 0x0001940000047ab9 */ /* 0x001fe20000000a00 */
        /* <DEDUP_REMOVED lines=8> */
[----:B------:R-:W-:Y:S01]  /*8ce0*/  MOV R10, R16 ;  /* 0x00000010000a7202 */ /* 0x000fe20000000f00 */
[----:B------:R-:W-:-:S06]  /*8cf0*/  IMAD.MOV.U32 R11, RZ, RZ, R17 ;  /* 0x000000ffff0b7224 */ /* 0x000fcc00078e0011 */
        /* <DEDUP_REMOVED lines=15> */
.L_x_286:
[--C-:B------:R-:W-:Y:S01]  /*8df0*/  SHF.R.U64 R12, R10, R14, R11.reuse ;  /* 0x0000000e0a0c7219 */ /* 0x100fe2000000120b */
[----:B------:R-:W0:Y:S01]  /*8e00*/  LDC R22, c[0x0][0x618] ;  /* 0x00018600ff167b82 */ /* 0x000e220000000800 */
[----:B------:R-:W-:Y:S01]  /*8e10*/  I2FP.F32.U32 R6, R4 ;  /* 0x0000000400067245 */ /* 0x000fe20000201000 */
[----:B------:R-:W-:Y:S01]  /*8e20*/  ULDC UR4, c[0x0][0x150] ;  /* 0x0000540000047ab9 */ /* 0x000fe20000000800 */
[----:B------:R-:W-:Y:S02]  /*8e30*/  SHF.R.U32.HI R5, RZ, R14, R11 ;  /* 0x0000000eff057219 */ /* 0x000fe4000001160b */
[----:B------:R-:W-:Y:S01]  /*8e40*/  IADD3 R9, P0, RZ, -R12, RZ ;  /* 0x8000000cff097210 */ /* 0x000fe20007f1e0ff */
[----:B------:R-:W-:Y:S01]  /*8e50*/  FMUL R11, R6, UR4 ;  /* 0x00000004060b7c20 */ /* 0x000fe20008400000 */
[----:B------:R-:W-:Y:S01]  /*8e60*/  ULDC UR4, c[0x0][0x154] ;  /* 0x0000550000047ab9 */ /* 0x000fe20000000800 */
[----:B------:R-:W1:Y:S02]  /*8e70*/  LDC.64 R24, c[0x0][0x640] ;  /* 0x00019000ff187b82 */ /* 0x000e640000000a00 */
[----:B------:R-:W-:-:S02]  /*8e80*/  IMAD.X R5, RZ, RZ, ~R5, P0 ;  /* 0x000000ffff057224 */ /* 0x000fc400000e0e05 */
[----:B------:R-:W2:Y:S01]  /*8e90*/  F2I.U32.TRUNC.NTZ R11, R11 ;  /* 0x0000000b000b7305 */ /* 0x000ea2000020f000 */
[----:B------:R-:W-:-:S03]  /*8ea0*/  IMAD.WIDE.U32 R6, R9, R20, R16 ;  /* 0x0000001409067225 */ /* 0x000fc600078e0010 */
[----:B------:R-:W3:Y:S01]  /*8eb0*/  LDC R13, c[0x0][0x144] ;  /* 0x00005100ff0d7b82 */ /* 0x000ee20000000800 */
[----:B------:R-:W-:-:S04]  /*8ec0*/  IMAD R8, R5, R20, RZ ;  /* 0x0000001405087224 */ /* 0x000fc800078e02ff */
[----:B------:R-:W-:Y:S01]  /*8ed0*/  IMAD R5, R9, R21, R8 ;  /* 0x0000001509057224 */ /* 0x000fe200078e0208 */
[----:B------:R-:W-:Y:S02]  /*8ee0*/  MOV R8, 0xffffffff ;  /* 0xffffffff00087802 */ /* 0x000fe40000000f00 */
[----:B------:R-:W4:Y:S02]  /*8ef0*/  LDC R14, c[0x0][0x608] ;  /* 0x00018200ff0e7b82 */ /* 0x000f240000000800 */
[----:B------:R-:W-:Y:S02]  /*8f00*/  IADD3 R5, R7, R5, RZ ;  /* 0x0000000507057210 */ /* 0x000fe40007ffe0ff */
[----:B------:R-:W-:Y:S02]  /*8f10*/  I2FP.F32.U32 R7, R3 ;  /* 0x0000000300077245 */ /* 0x000fe40000201000 */
[-C--:B0-----:R-:W-:Y:S01]  /*8f20*/  SHF.R.U64 R10, R6, R22.reuse, R5 ;  /* 0x00000016060a7219 */ /* 0x081fe20000001205 */
[----:B--2---:R-:W-:Y:S01]  /*8f30*/  IMAD.MOV R6, RZ, RZ, -R11 ;  /* 0x000000ffff067224 */ /* 0x004fe200078e0a0b */
[----:B------:R-:W0:Y:S01]  /*8f40*/  LDC R9, c[0x0][0x658] ;  /* 0x00019600ff097b82 */ /* 0x000e220000000800 */
[----:B-1----:R-:W-:Y:S01]  /*8f50*/  ISETP.NE.U32.AND P0, PT, R24, RZ, PT ;  /* 0x000000ff1800720c */ /* 0x002fe20003f05070 */
[----:B------:R-:W-:Y:S01]  /*8f60*/  FMUL R7, R7, UR4 ;  /* 0x0000000407077c20 */ /* 0x000fe20008400000 */
[----:B------:R-:W-:-:S02]  /*8f70*/  SHF.R.U32.HI R5, RZ, R22, R5 ;  /* 0x00000016ff057219 */ /* 0x000fc40000011605 */
[----:B------:R-:W-:-:S03]  /*8f80*/  ISETP.NE.AND.EX P0, PT, R25, RZ, PT, P0 ;  /* 0x000000ff1900720c */ /* 0x000fc60003f05300 */
[----:B------:R-:W1:Y:S01]  /*8f90*/  LDC R20, c[0x0][0x148] ;  /* 0x00005200ff147b82 */ /* 0x000e620000000800 */
[----:B---3--:R-:W-:Y:S02]  /*8fa0*/  IMAD R23, R13, R6, R4 ;  /* 0x000000060d177224 */ /* 0x008fe400078e0204 */
[----:B------:R-:W-:-:S05]  /*8fb0*/  IMAD.MOV.U32 R6, RZ, RZ, 0x1 ;  /* 0x00000001ff067424 */ /* 0x000fca00078e00ff */
[----:B------:R-:W2:Y:S01]  /*8fc0*/  LDC R21, c[0x0][0x600] ;  /* 0x00018000ff157b82 */ /* 0x000ea20000000800 */
[-CC-:B----4-:R-:W-:Y:S02]  /*8fd0*/  SHF.R.U64 R13, R10, R14.reuse, R5.reuse ;  /* 0x0000000e0a0d7219 */ /* 0x190fe40000001205 */
[----:B------:R-:W-:Y:S02]  /*8fe0*/  SHF.R.U32.HI R4, RZ, R14, R5 ;  /* 0x0000000eff047219 */ /* 0x000fe40000011605 */
[----:B------:R3:W4:Y:S03]  /*8ff0*/  F2I.U32.TRUNC.NTZ R14, R7 ;  /* 0x00000007000e7305 */ /* 0x000726000020f000 */
[----:B------:R-:W1:Y:S01]  /*9000*/  LDC R26, c[0x0][0x648] ;  /* 0x00019200ff1a7b82 */ /* 0x000e620000000800 */
[-C--:B0-----:R-:W-:Y:S02]  /*9010*/  SHF.L.U32 R8, R8, R9.reuse, RZ ;  /* 0x0000000908087219 */ /* 0x081fe400000006ff */
[----:B------:R-:W-:-:S02]  /*9020*/  SHF.R.U64 R15, R13, R9, R4 ;  /* 0x000000090d0f7219 */ /* 0x000fc40000001204 */
[-C--:B------:R-:W-:Y:S02]  /*9030*/  SHF.R.U32.HI R5, RZ, R9.reuse, R4 ;  /* 0x00000009ff057219 */ /* 0x080fe40000011604 */
[----:B------:R-:W-:Y:S01]  /*9040*/  SHF.L.U32 R22, R6, R9, RZ ;  /* 0x0000000906167219 */ /* 0x000fe200000006ff */
[----:B------:R-:W0:Y:S01]  /*9050*/  LDC R27, c[0x0][0x638] ;  /* 0x00018e00ff1b7b82 */ /* 0x000e220000000800 */
[----:B------:R-:W-:Y:S02]  /*9060*/  LOP3.LUT R28, RZ, R8, RZ, 0x33, !PT ;  /* 0x00000008ff1c7212 */ /* 0x000fe400078e33ff */
[----:B------:R-:W-:-:S05]  /*9070*/  MOV R4, R15 ;  /* 0x0000000f00047202 */ /* 0x000fca0000000f00 */
[----:B------:R-:W0:Y:S01]  /*9080*/  LDC R29, c[0x0][0x610] ;  /* 0x00018400ff1d7b82 */ /* 0x000e220000000800 */
[----:B---34-:R-:W-:Y:S05]  /*9090*/  @!P0 BRA `(.L_x_287) ;  /* 0x0000000000288947 */ /* 0x018fea0003800000 */
[----:B------:R-:W3:Y:S02]  /*90a0*/  LDC R4, c[0x0][0x64c] ;  /* 0x00019300ff047b82 */ /* 0x000ee40000000800 */
[----:B---3--:R-:W-:-:S05]  /*90b0*/  IADD3 R9, P0, R15, R4, RZ ;  /* 0x000000040f097210 */ /* 0x008fca0007f1e0ff */
[----:B------:R-:W-:-:S04]  /*90c0*/  IMAD.X R11, RZ, RZ, R5, P0 ;  /* 0x000000ffff0b7224 */ /* 0x000fc800000e0605 */
[----:B------:R-:W-:-:S04]  /*90d0*/  IMAD.WIDE.U32 R4, R11, R24, RZ ;  /* 0x000000180b047225 */ /* 0x000fc800078e00ff */
[----:B------:R-:W-:-:S04]  /*90e0*/  IMAD.WIDE.U32 R6, P0, R9, R25, R4 ;  /* 0x0000001909067225 */ /* 0x000fc80007800004 */
[----:B------:R-:W-:Y:S01]  /*90f0*/  IMAD.WIDE.U32 R4, R9, R24, RZ ;  /* 0x0000001809047225 */ /* 0x000fe200078e00ff */
[----:B------:R-:W-:-:S03]  /*9100*/  IADD3.X R9, RZ, RZ, RZ, P0, !PT ;  /* 0x000000ffff097210 */ /* 0x000fc600007fe4ff */
[----:B------:R-:W-:Y:S01]  /*9110*/  IMAD.MOV.U32 R8, RZ, RZ, R7 ;  /* 0x000000ffff087224 */ /* 0x000fe200078e0007 */
[----:B------:R-:W-:-:S05]  /*9120*/  IADD3 RZ, P0, R5, R6, RZ ;  /* 0x0000000605ff7210 */ /* 0x000fca0007f1e0ff */
[----:B------:R-:W-:-:S08]  /*9130*/  IMAD.WIDE.U32.X R4, R11, R25, R8, P0 ;  /* 0x000000190b047225 */ /* 0x000fd000000e0408 */
.L_x_287:
[----:B------:R-:W-:Y:S01]  /*9140*/  ISETP.NE.AND P0, PT, R2, 0x1, PT ;  /* 0x000000010200780c */ /* 0x000fe20003f05270 */
[----:B--2---:R-:W-:Y:S01]  /*9150*/  VIADD R7, R21, 0xffffffff ;  /* 0xffffffff15077836 */ /* 0x004fe20000000000 */
[----:B-1----:R-:W-:Y:S02]  /*9160*/  SHF.R.U64 R5, R4, R26, R5 ;  /* 0x0000001a04057219 */ /* 0x002fe40000001205 */
[----:B------:R-:W-:Y:S02]  /*9170*/  IADD3 R14, -R14, RZ, RZ ;  /* 0x000000ff0e0e7210 */ /* 0x000fe40007ffe1ff */
[----:B------:R-:W-:Y:S02]  /*9180*/  LOP3.LUT R4, R13, R28, RZ, 0xc0, !PT ;  /* 0x0000001c0d047212 */ /* 0x000fe400078ec0ff */
[----:B------:R-:W-:Y:S02]  /*9190*/  IADD3 R6, -R5, RZ, RZ ;  /* 0x000000ff05067210 */ /* 0x000fe40007ffe1ff */
[----:B------:R-:W-:Y:S01]  /*91a0*/  LOP3.LUT R10, R10, R7, RZ, 0xc0, !PT ;  /* 0x000000070a0a7212 */ /* 0x000fe200078ec0ff */
[----:B------:R-:W-:Y:S01]  /*91b0*/  IMAD R4, R22, R5, R4 ;  /* 0x0000000516047224 */ /* 0x000fe200078e0204 */
[----:B------:R-:W-:Y:S01]  /*91c0*/  MOV R8, R12 ;  /* 0x0000000c00087202 */ /* 0x000fe20000000f00 */
[----:B------:R-:W-:-:S02]  /*91d0*/  @P0 IMAD R23, R20, R14, R3 ;  /* 0x0000000e14170224 */ /* 0x000fc400078e0203 */
[----:B0-----:R-:W-:Y:S02]  /*91e0*/  IMAD R3, R6, R27, R15 ;  /* 0x0000001b06037224 */ /* 0x001fe400078e020f */
[----:B------:R-:W-:Y:S02]  /*91f0*/  IMAD R7, R4, R29, R23 ;  /* 0x0000001d04077224 */ /* 0x000fe400078e0217 */
[----:B------:R-:W-:Y:S02]  /*9200*/  IMAD R4, R3, R21, R10 ;  /* 0x0000001503047224 */ /* 0x000fe400078e020a */
[----:B------:R-:W-:-:S03]  /*9210*/  IMAD.MOV.U32 R6, RZ, RZ, 0x1 ;  /* 0x00000001ff067424 */ /* 0x000fc600078e00ff */
[----:B------:R-:W-:Y:S02]  /*9220*/  SEL R9, R4, R7, !P0 ;  /* 0x0000000704097207 */ /* 0x000fe40004000000 */
[----:B------:R-:W-:-:S07]  /*9230*/  SEL R7, R7, R4, !P0 ;  /* 0x0000000407077207 */ /* 0x000fce0004000000 */
.L_x_285:
[----:B------:R-:W-:-:S08]  /*9240*/  NOP ;  /* 0x0000000000007918 */ /* 0x000fd00000000000 */
[----:B------:R-:W0:-:S00]  /*9250*/  USETMAXREG.DEALLOC.CTAPOOL 0x28 ;  /* 0x00000028000079c8 */ /* 0x000e0000080e0500 */
[----:B0-----:R-:W-:-:S13]  /*9260*/  ISETP.NE.AND P0, PT, R0, RZ, PT ;  /* 0x000000ff0000720c */ /* 0x001fda0003f05270 */
[----:B------:R-:W-:Y:S05]  /*9270*/  @P0 EXIT ;  /* 0x000000000000094d */ /* 0x000fea0003800000 */
[----:B------:R-:W-:Y:S01]  /*9280*/  LOP3.LUT P0, RZ, R6, 0xff, RZ, 0xc0, !PT ;  /* 0x000000ff06ff7812 */ /* 0x000fe2000780c0ff */
[----:B------:R-:W-:Y:S01]  /*9290*/  IMAD.MOV.U32 R0, RZ, RZ, 0x1 ;  /* 0x00000001ff007424 */ /* 0x000fe200078e00ff */
[----:B------:R-:W-:-:S11]  /*92a0*/  MOV R12, RZ ;  /* 0x000000ff000c7202 */ /* 0x000fd60000000f00 */
[----:B------:R-:W-:Y:S05]  /*92b0*/  @!P0 BRA `(.L_x_288) ;  /* 0x0000000c00308947 */ /* 0x000fea0003800000 */
[----:B------:R-:W0:Y:S01]  /*92c0*/  LDC R0, c[0x0][0x28c] ;  /* 0x0000a300ff007b82 */ /* 0x000e220000000800 */
[----:B------:R-:W-:Y:S01]  /*92d0*/  ULDC UR5, c[0x0][0x600] ;  /* 0x0001800000057ab9 */ /* 0x000fe20000000800 */
[----:B------:R-:W-:Y:S01]  /*92e0*/  ULDC UR4, c[0x0][0xc] ;  /* 0x0000030000047ab9 */ /* 0x000fe20000000800 */
[----:B------:R-:W-:Y:S01]  /*92f0*/  UIADD3 UR16, UR5, -0x1, URZ ;  /* 0xffffffff05107890 */ /* 0x000fe2000fffe03f */
[C---:B------:R-:W-:Y:S01]  /*9300*/  LOP3.LUT P2, RZ, R18.reuse, 0x7f, RZ, 0xc0, !PT ;  /* 0x0000007f12ff7812 */ /* 0x040fe2000784c0ff */
[----:B------:R-:W-:Y:S01]  /*9310*/  ULDC UR6, c[0x0][0x658] ;  /* 0x0001960000067ab9 */ /* 0x000fe20000000800 */
[----:B------:R-:W-:Y:S01]  /*9320*/  ULDC UR5, c[0x0][0x10] ;  /* 0x0000040000057ab9 */ /* 0x000fe20000000800 */
[----:B------:R-:W-:Y:S01]  /*9330*/  UMOV UR7, 0xffffffff ;  /* 0xffffffff00077882 */ /* 0x000fe20000000000 */
[----:B------:R-:W-:Y:S01]  /*9340*/  UMOV UR8, 0x1 ;  /* 0x0000000100087882 */ /* 0x000fe20000000000 */
[----:B------:R-:W-:Y:S01]  /*9350*/  UIMAD.WIDE.U32 UR4, UR4, UR5, URZ ;  /* 0x00000005040472a5 */ /* 0x000fe2000f8e003f */
[----:B------:R-:W-:Y:S01]  /*9360*/  LOP3.LUT P0, RZ, R18, 0x1f, RZ, 0xc0, !PT ;  /* 0x0000001f12ff7812 */ /* 0x000fe2000780c0ff */
[----:B------:R-:W-:Y:S01]  /*9370*/  USHF.L.U32 UR7, UR7, UR6, URZ ;  /* 0x0000000607077299 */ /* 0x000fe2000800063f */
[----:B------:R-:W-:Y:S01]  /*9380*/  BSSY B0, `(.L_x_288) ;  /* 0x00000bf000007945 */ /* 0x000fe20003800000 */
[----:B------:R-:W-:Y:S01]  /*9390*/  USHF.L.U32 UR18, UR8, UR6, URZ ;  /* 0x0000000608127299 */ /* 0x000fe2000800063f */
[----:B------:R-:W-:Y:S01]  /*93a0*/  MOV R13, 0x1 ;  /* 0x00000001000d7802 */ /* 0x000fe20000000f00 */
[----:B------:R-:W-:Y:S01]  /*93b0*/  ULOP3.LUT UR17, URZ, UR7, URZ, 0x33, !UPT ;  /* 0x000000073f117292 */ /* 0x000fe2000f8e333f */
[----:B------:R-:W-:Y:S01]  /*93c0*/  LOP3.LUT R11, R19, 0x2, RZ, 0xfc, !PT ;  /* 0x00000002130b7812 */ /* 0x000fe200078efcff */
[----:B------:R-:W-:Y:S01]  /*93d0*/  ULDC UR6, c[0x0][0x14] ;  /* 0x0000050000067ab9 */ /* 0x000fe20000000800 */
[----:B------:R-:W-:Y:S01]  /*93e0*/  PLOP3.LUT P0, PT, P0, P2, PT, 0x8a, 0x0 ;  /* 0x000000000000781c */ /* 0x000fe20000705172 */
[----:B------:R-:W-:Y:S01]  /*93f0*/  UIMAD.WIDE.U32 UR20, UR4, UR6, URZ ;  /* 0x00000006041472a5 */ /* 0x000fe2000f8e003f */
[----:B------:R-:W-:Y:S01]  /*9400*/  MOV R12, RZ ;  /* 0x000000ff000c7202 */ /* 0x000fe20000000f00 */
[----:B------:R-:W-:Y:S01]  /*9410*/  UIMAD UR13, UR5, UR6, URZ ;  /* 0x00000006050d72a4 */ /* 0x000fe2000f8e023f */
[----:B------:R-:W-:Y:S01]  /*9420*/  ULDC.64 UR22, c[0x0][0x198] ;  /* 0x0000660000167ab9 */ /* 0x000fe20000000a00 */
[----:B0-----:R-:W-:-:S02]  /*9430*/  VIADD R0, R0, 0x1f ;  /* 0x0000001f00007836 */ /* 0x001fc40000000000 */
[----:B------:R-:W-:-:S03]  /*9440*/  UIADD3 UR13, UR21, UR13, URZ ;  /* 0x0000000d150d7290 */ /* 0x000fc6000fffe03f */
[----:B------:R-:W-:-:S04]  /*9450*/  SHF.R.S32.HI R3, RZ, 0x1f, R0 ;  /* 0x0000001fff037819 */ /* 0x000fc80000011400 */
[----:B------:R-:W-:Y:S01]  /*9460*/  LEA.HI R3, R3, R0, RZ, 0x5 ;  /* 0x0000000003037211 */ /* 0x000fe200078f28ff */
[----:B------:R-:W-:-:S03]  /*9470*/  IMAD.MOV.U32 R0, RZ, RZ, 0x1 ;  /* 0x00000001ff007424 */ /* 0x000fc600078e00ff */
[----:B------:R-:W-:-:S05]  /*9480*/  SHF.R.S32.HI R3, RZ, 0x5, R3 ;  /* 0x00000005ff037819 */ /* 0x000fca0000011403 */
[----:B------:R-:W-:-:S07]  /*9490*/  VIADD R10, R3, 0x1 ;  /* 0x00000001030a7836 */ /* 0x000fce0000000000 */
.L_x_300:
[----:B------:R-:W-:-:S03]  /*94a0*/  UMOV UR4, 0xffffffff ;  /* 0xffffffff00047882 */ /* 0x000fc60000000000 */
[----:B------:R-:W-:Y:S05]  /*94b0*/  BRA.DIV UR4, `(.L_x_289) ;  /* 0x0000000e04c07947 */ /* 0x000fea000b800000 */
[----:B------:R-:W-:-:S13]  /*94c0*/  ELECT P6, URZ, PT ;  /* 0x00000000003f782f */ /* 0x000fda00038c0000 */
.L_x_312:
[----:B------:R-:W0:Y:S01]  /*94d0*/  LDC R4, c[0x0][0x28c] ;  /* 0x0000a300ff047b82 */ /* 0x000e220000000800 */
[----:B------:R-:W-:Y:S01]  /*94e0*/  BSSY B1, `(.L_x_290) ;  /* 0x0000037000017945 */ /* 0x000fe20003800000 */
[----:B0-----:R-:W-:-:S13]  /*94f0*/  ISETP.LT.OR P6, PT, R4, 0x1, !P6 ;  /* 0x000000010400780c */ /* 0x001fda00077c1670 */
[----:B------:R-:W-:Y:S05]  /*9500*/  @P6 BRA `(.L_x_291) ;  /* 0x0000000000d06947 */ /* 0x000fea0003800000 */
[----:B------:R-:W-:Y:S01]  /*9510*/  SHF.L.U32 R15, R9, 0x7, RZ ;  /* 0x00000007090f7819 */ /* 0x000fe200000006ff */
[----:B------:R-:W-:Y:S01]  /*9520*/  IMAD.SHL.U32 R18, R7, 0x100, RZ ;  /* 0x0000010007127824 */ /* 0x000fe200078e00ff */
[----:B------:R-:W-:Y:S01]  /*9530*/  MOV R20, RZ ;  /* 0x000000ff00147202 */ /* 0x000fe20000000f00 */
[----:B------:R-:W-:Y:S01]  /*9540*/  IMAD.MOV.U32 R4, RZ, RZ, R10 ;  /* 0x000000ffff047224 */ /* 0x000fe200078e000a */
[----:B------:R-:W-:Y:S01]  /*9550*/  MOV R5, R0 ;  /* 0x0000000000057202 */ /* 0x000fe20000000f00 */
[----:B------:R-:W-:-:S07]  /*9560*/  IMAD.MOV.U32 R6, RZ, RZ, R12 ;  /* 0x000000ffff067224 */ /* 0x000fce00078e000c */
.L_x_295:
[----:B------:R-:W0:Y:S01]  /*9570*/  S2R R14, SR_CgaCtaId ;  /* 0x00000000000e7919 */ /* 0x000e220000008800 */
[----:B------:R-:W-:Y:S01]  /*9580*/  MOV R7, 0x400 ;  /* 0x0000040000077802 */ /* 0x000fe20000000f00 */
[----:B------:R-:W1:Y:S03]  /*9590*/  @!P2 LDC R9, c[0x0][0x500] ;  /* 0x00014000ff09ab82 */ /* 0x000e660000000800 */
[----:B0-----:R-:W-:Y:S02]  /*95a0*/  LEA R21, R14, R7, 0x18 ;  /* 0x000000070e157211 */ /* 0x001fe400078ec0ff */
[----:B------:R-:W-:Y:S02]  /*95b0*/  SHF.L.U32 R7, R5, 0x1f, RZ ;  /* 0x0000001f05077819 */ /* 0x000fe400000006ff */
[----:B------:R-:W-:-:S04]  /*95c0*/  LEA R14, R6, R21, 0x3 ;  /* 0x00000015060e7211 */ /* 0x000fc800078e18ff */
[----:B------:R-:W0:Y:S02]  /*95d0*/  SYNCS.PHASECHK.TRANS64.TRYWAIT P1, [R14+URZ+0x28], R7 ;  /* 0x000028070e0075a7 */ /* 0x000e24000802017f */
[----:B01----:R-:W-:Y:S05]  /*95e0*/  @!P1 BRA `(.L_x_292) ;  /* 0x0000000c00949947 */ /* 0x003fea0003800000 */
.L_x_313:
[----:B0-----:R-:W-:Y:S01]  /*95f0*/  PRMT R7, R11, 0x9910, RZ ;  /* 0x000099100b077816 */ /* 0x001fe200000000ff */
[----:B------:R0:W-:Y:S03]  /*9600*/  @!P2 SYNCS.ARRIVE.TRANS64 RZ, [R14+URZ], R9 ;  /* 0x000000090effa9a7 */ /* 0x0001e6000800003f */
[----:B------:R-:W-:-:S13]  /*9610*/  ISETP.NE.AND P1, PT, R7, 0x2, PT ;  /* 0x000000020700780c */ /* 0x000fda0003f25270 */
[----:B0-----:R-:W-:Y:S05]  /*9620*/  @P1 BRA `(.L_x_293) ;  /* 0x0000000000041947 */ /* 0x001fea0003800000 */
[----:B------:R-:W-:Y:S01]  /*9630*/  BPT.TRAP 0x1 ;  /* 0x000000040000795c */ /* 0x000fe20000300000 */
.L_x_293:
[----:B------:R-:W-:Y:S05]  /*9640*/  @P0 BRA `(.L_x_294) ;  /* 0x0000000000040947 */ /* 0x000fea0003800000 */
[----:B------:R-:W-:Y:S01]  /*9650*/  BPT.TRAP 0x1 ;  /* 0x000000040000795c */ /* 0x000fe20000300000 */
.L_x_294:
[C---:B------:R-:W-:Y:S01]  /*9660*/  IMAD R7, R6.reuse, 0x8000, R21 ;  /* 0x0000800006077824 */ /* 0x040fe200078e0215 */
[----:B------:R-:W-:Y:S01]  /*9670*/  LEA R21, R6, R21, 0xe ;  /* 0x0000001506157211 */ /* 0x000fe200078e70ff */
[----:B------:R-:W-:Y:S01]  /*9680*/  UIADD3 UR4, UP0, UR22, 0xf0, URZ ;  /* 0x000000f016047890 */ /* 0x000fe2000ff1e03f */
[----:B------:R-:W-:Y:S01]  /*9690*/  R2UR UR9, R14 ;  /* 0x000000000e0972ca */ /* 0x000fe200000e0000 */
[----:B------:R-:W-:Y:S01]  /*96a0*/  UIADD3 UR24, UP1, UR22, 0x1f0, URZ ;  /* 0x000001f016187890 */ /* 0x000fe2000ff3e03f */
[----:B------:R-:W-:Y:S01]  /*96b0*/  R2UR UR5, R7 ;  /* 0x00000000070572ca */ /* 0x000fe200000e0000 */
[----:B------:R-:W-:Y:S01]  /*96c0*/  VIADD R6, R6, 0x1 ;  /* 0x0000000106067836 */ /* 0x000fe20000000000 */
[----:B------:R-:W-:Y:S01]  /*96d0*/  R2UR UR8, R21 ;  /* 0x00000000150872ca */ /* 0x000fe200000e0000 */
[----:B------:R-:W-:Y:S01]  /*96e0*/  UIADD3.X UR25, URZ, UR23, URZ, UP1, !UPT ;  /* 0x000000173f197290 */ /* 0x000fe20008ffe43f */
[----:B------:R-:W-:Y:S01]  /*96f0*/  R2UR UR11, R18 ;  /* 0x00000000120b72ca */ /* 0x000fe200000e0000 */
[----:B------:R-:W-:Y:S01]  /*9700*/  UMOV UR6, 0x0 ;  /* 0x0000000000067882 */ /* 0x000fe20000000000 */
[----:B------:R-:W-:Y:S01]  /*9710*/  R2UR UR10, R20 ;  /* 0x00000000140a72ca */ /* 0x000fe200000e0000 */
[----:B------:R-:W-:Y:S01]  /*9720*/  UMOV UR7, 0x10000000 ;  /* 0x1000000000077882 */ /* 0x000fe20000000000 */
[----:B------:R-:W-:Y:S01]  /*9730*/  R2UR UR12, R8 ;  /* 0x00000000080c72ca */ /* 0x000fe200000e0000 */
[----:B------:R-:W-:Y:S01]  /*9740*/  VIADD R20, R20, 0x20 ;  /* 0x0000002014147836 */ /* 0x000fe20000000000 */
[----:B------:R-:W-:-:S02]  /*9750*/  IADD3 R4, R4, -0x1, RZ ;  /* 0xffffffff04047810 */ /* 0x000fc40007ffe0ff */
[----:B------:R-:W-:Y:S01]  /*9760*/  R2UR UR19, R15 ;  /* 0x000000000f1372ca */ /* 0x000fe200000e0000 */
[----:B------:R-:W-:Y:S01]  /*9770*/  UIADD3 UR14, UR5, 0x100, URZ ;  /* 0x00000100050e7890 */ /* 0x000fe2000fffe03f */
[----:B------:R-:W-:Y:S01]  /*9780*/  ISETP.GT.AND P3, PT, R4, 0x1, PT ;  /* 0x000000010400780c */ /* 0x000fe20003f64270 */
[----:B------:R-:W-:Y:S01]  /*9790*/  UIADD3.X UR5, URZ, UR23, URZ, UP0, !UPT ;  /* 0x000000173f057290 */ /* 0x000fe200087fe43f */
[----:B------:R-:W-:Y:S01]  /*97a0*/  ISETP.NE.AND P1, PT, R6, 0x5, PT ;  /* 0x000000050600780c */ /* 0x000fe20003f25270 */
[----:B------:R-:W-:-:S03]  /*97b0*/  UIADD3 UR15, UR8, 0x28100, URZ ;  /* 0x00028100080f7890 */ /* 0x000fc6000fffe03f */
[----:B------:R-:W-:Y:S01]  /*97c0*/  UMOV UR8, UR14 ;  /* 0x0000000e00087c82 */ /* 0x000fe20008000000 */
[----:B------:R-:W-:Y:S02]  /*97d0*/  SEL R14, RZ, 0x1, P1 ;  /* 0x00000001ff0e7807 */ /* 0x000fe40000800000 */
[----:B------:R-:W-:Y:S01]  /*97e0*/  SEL R6, R6, RZ, P1 ;  /* 0x000000ff06067207 */ /* 0x000fe20000800000 */
[----:B------:R0:W-:Y:S01]  /*97f0*/  UTMALDG.3D [UR8], [UR4], desc[UR6] ;  /* 0x00000608040075b4 */ /* 0x0001e20008011000 */
[----:B------:R-:W-:Y:S01]  /*9800*/  LOP3.LUT R5, R5, R14, RZ, 0x3c, !PT ;  /* 0x0000000e05057212 */ /* 0x000fe200078e3cff */
[----:B0-----:R-:W-:Y:S01]  /*9810*/  UMOV UR8, UR15 ;  /* 0x0000000f00087c82 */ /* 0x001fe20008000000 */
[----:B------:R-:W-:Y:S02]  /*9820*/  UMOV UR11, UR19 ;  /* 0x00000013000b7c82 */ /* 0x000fe40008000000 */
[----:B------:R0:W-:Y:S02]  /*9830*/  UTMALDG.3D [UR8], [UR24], desc[UR6] ;  /* 0x00000608180075b4 */ /* 0x0001e40008011000 */
[----:B0-----:R-:W-:Y:S05]  /*9840*/  @P3 BRA `(.L_x_295) ;  /* 0xfffffffc00483947 */ /* 0x001fea000383ffff */
.L_x_291:
[----:B------:R-:W-:Y:S05]  /*9850*/  BSYNC B1 ;  /* 0x0000000000017941 */ /* 0x000fea0003800000 */
.L_x_290:
[----:B------:R-:W-:Y:S01]  /*9860*/  LOP3.LUT P3, RZ, R13, 0xff, RZ, 0xc0, !PT ;  /* 0x000000ff0dff7812 */ /* 0x000fe2000786c0ff */
[----:B------:R-:W-:Y:S01]  /*9870*/  ULDC.64 UR4, c[0x0][0x650] ;  /* 0x0001940000047ab9 */ /* 0x000fe20000000a00 */
[----:B------:R-:W-:Y:S01]  /*9880*/  IADD3 R12, R3, R12, RZ ;  /* 0x0000000c030c7210 */ /* 0x000fe20007ffe0ff */
[----:B------:R-:W-:Y:S01]  /*9890*/  BSSY B1, `(.L_x_296) ;  /* 0x000006b000017945 */ /* 0x000fe20003800000 */
[----:B------:R-:W-:Y:S01]  /*98a0*/  IADD3 R16, P4, R16, UR20, RZ ;  /* 0x0000001410107c10 */ /* 0x000fe2000ff9e0ff */
[----:B------:R-:W-:Y:S01]  /*98b0*/  IMAD.MOV.U32 R8, RZ, RZ, -0x1 ;  /* 0xffffffffff087424 */ /* 0x000fe200078e00ff */
[----:B------:R-:W-:Y:S02]  /*98c0*/  ISETP.GT.U32.AND P1, PT, R12, 0x4, PT ;  /* 0x000000040c00780c */ /* 0x000fe40003f24070 */
[----:B------:R-:W-:Y:S02]  /*98d0*/  IADD3.X R17, R17, UR13, RZ, P4, !PT ;  /* 0x0000000d11117c10 */ /* 0x000fe4000a7fe4ff */
[----:B------:R-:W-:-:S02]  /*98e0*/  ISETP.LT.U32.AND P1, PT, R3, 0x5, P1 ;  /* 0x000000050300780c */ /* 0x000fc40000f21070 */
[----:B------:R-:W-:Y:S01]  /*98f0*/  MOV R9, 0xffffffff ;  /* 0xffffffff00097802 */ /* 0x000fe20000000f00 */
[----:B------:R-:W0:Y:S01]  /*9900*/  @P3 S2R R5, SR_CgaCtaId ;  /* 0x0000000000053919 */ /* 0x000e220000008800 */
[----:B------:R-:W-:Y:S02]  /*9910*/  @P3 MOV R4, 0x400 ;  /* 0x0000040000043802 */ /* 0x000fe40000000f00 */
[----:B------:R-:W-:Y:S02]  /*9920*/  PRMT R13, RZ, 0x7610, R13 ;  /* 0x00007610ff0d7816 */ /* 0x000fe4000000000d */
[----:B0-----:R-:W-:Y:S01]  /*9930*/  @P3 LEA R6, R5, R4, 0x18 ;  /* 0x0000000405063211 */ /* 0x001fe200078ec0ff */
[----:B------:R-:W-:-:S03]  /*9940*/  IMAD.WIDE.U32 R4, R12, -0x33333333, RZ ;  /* 0xcccccccd0c047825 */ /* 0x000fc600078e00ff */
[----:B------:R0:W-:Y:S01]  /*9950*/  @P3 SYNCS.ARRIVE.TRANS64.A1T0 RZ, [R6+URZ+0x68], RZ ;  /* 0x000068ff06ff39a7 */ /* 0x0001e2000810003f */
[----:B------:R-:W-:Y:S02]  /*9960*/  ISETP.GE.U32.AND P3, PT, R3, 0x5, PT ;  /* 0x000000050300780c */ /* 0x000fe40003f66070 */
[----:B------:R-:W-:Y:S02]  /*9970*/  SHF.R.U32.HI R7, RZ, 0x2, R5 ;  /* 0x00000002ff077819 */ /* 0x000fe40000011605 */
[----:B------:R-:W-:Y:S02]  /*9980*/  SEL R5, RZ, 0x1, !P1 ;  /* 0x00000001ff057807 */ /* 0x000fe40004800000 */
[----:B------:R-:W-:Y:S01]  /*9990*/  ISETP.GE.U32.AND P1, PT, R16, UR4, PT ;  /* 0x0000000410007c0c */ /* 0x000fe2000bf26070 */
[----:B------:R-:W-:Y:S01]  /*99a0*/  IMAD R12, R7, -0x5, R12 ;  /* 0xfffffffb070c7824 */ /* 0x000fe200078e020c */
[----:B------:R-:W-:Y:S02]  /*99b0*/  LOP3.LUT R0, R0, R5, RZ, 0x3c, !PT ;  /* 0x0000000500007212 */ /* 0x000fe400078e3cff */
[----:B------:R-:W-:-:S02]  /*99c0*/  ISETP.GE.U32.AND.EX P1, PT, R17, UR5, PT, P1 ;  /* 0x0000000511007c0c */ /* 0x000fc4000bf26110 */
[----:B------:R-:W-:Y:S02]  /*99d0*/  PRMT R4, RZ, 0x7610, R4 ;  /* 0x00007610ff047816 */ /* 0x000fe40000000004 */
[----:B------:R-:W-:Y:S01]  /*99e0*/  @P3 LOP3.LUT R0, R0, 0x1, R7, 0x78, !PT ;  /* 0x0000000100003812 */ /* 0x000fe200078e7807 */
[----:B------:R-:W-:-:S08]  /*99f0*/  IMAD.MOV.U32 R7, RZ, RZ, -0x1 ;  /* 0xffffffffff077424 */ /* 0x000fd000078e00ff */
[----:B0-----:R-:W-:Y:S05]  /*9a00*/  @P1 BRA `(.L_x_297) ;  /* 0x00000004004c1947 */ /* 0x001fea0003800000 */
[----:B------:R-:W-:Y:S01]  /*9a10*/  ULDC.64 UR4, c[0x0][0x628] ;  /* 0x00018a0000047ab9 */ /* 0x000fe20000000a00 */
[----:B------:R-:W0:Y:S01]  /*9a20*/  S2R R15, SR_CTAID.X ;  /* 0x00000000000f7919 */ /* 0x000e220000002500 */
[----:B------:R-:W-:Y:S01]  /*9a30*/  ISETP.NE.U32.AND P1, PT, RZ, UR4, PT ;  /* 0x00000004ff007c0c */ /* 0x000fe2000bf25070 */
[----:B------:R-:W-:Y:S01]  /*9a40*/  ULDC UR7, c[0x0][0x630] ;  /* 0x00018c0000077ab9 */ /* 0x000fe20000000800 */
[----:B------:R-:W-:Y:S01]  /*9a50*/  MOV R4, R16 ;  /* 0x0000001000047202 */ /* 0x000fe20000000f00 */
[----:B------:R-:W1:Y:S01]  /*9a60*/  S2R R14, SR_CTAID.Y ;  /* 0x00000000000e7919 */ /* 0x000e620000002600 */
[----:B------:R-:W-:Y:S01]  /*9a70*/  ISETP.NE.AND.EX P1, PT, RZ, UR5, PT, P1 ;  /* 0x00000005ff007c0c */ /* 0x000fe2000bf25310 */
[----:B------:R-:W-:-:S12]  /*9a80*/  IMAD.MOV.U32 R5, RZ, RZ, R17 ;  /* 0x000000ffff057224 */ /* 0x000fd800078e0011 */
[----:B------:R-:W-:Y:S05]  /*9a90*/  @!P1 BRA `(.L_x_298) ;  /* 0x0000000000289947 */ /* 0x000fea0003800000 */
[----:B------:R-:W-:Y:S02]  /*9aa0*/  ULDC UR6, c[0x0][0x634] ;  /* 0x00018d0000067ab9 */ /* 0x000fe40000000800 */
[----:B------:R-:W-:-:S04]  /*9ab0*/  IADD3 R9, P1, R16, UR6, RZ ;  /* 0x0000000610097c10 */ /* 0x000fc8000ff3e0ff */
[----:B------:R-:W-:-:S05]  /*9ac0*/  IADD3.X R21, RZ, R17, RZ, P1, !PT ;  /* 0x00000011ff157210 */ /* 0x000fca0000ffe4ff */
[----:B------:R-:W-:-:S04]  /*9ad0*/  IMAD.WIDE.U32 R6, R21, UR4, RZ ;  /* 0x0000000415067c25 */ /* 0x000fc8000f8e00ff */
[----:B------:R-:W-:-:S04]  /*9ae0*/  IMAD.WIDE.U32 R6, P1, R9, UR5, R6 ;  /* 0x0000000509067c25 */ /* 0x000fc8000f820006 */
[----:B------:R-:W-:Y:S01]  /*9af0*/  IMAD.WIDE.U32 R8, R9, UR4, RZ ;  /* 0x0000000409087c25 */ /* 0x000fe2000f8e00ff */
[----:B------:R-:W-:-:S03]  /*9b00*/  MOV R4, R7 ;  /* 0x0000000700047202 */ /* 0x000fc60000000f00 */
[----:B------:R-:W-:Y:S01]  /*9b10*/  IMAD.X R5, RZ, RZ, RZ, P1 ;  /* 0x000000ffff057224 */ /* 0x000fe200008e06ff */
[----:B------:R-:W-:-:S05]  /*9b20*/  IADD3 RZ, P1, R9, R6, RZ ;  /* 0x0000000609ff7210 */ /* 0x000fca0007f3e0ff */
[----:B------:R-:W-:-:S08]  /*9b30*/  IMAD.WIDE.U32.X R4, R21, UR5, R4, P1 ;  /* 0x0000000515047c25 */ /* 0x000fd000088e0404 */
.L_x_298:
[--C-:B------:R-:W-:Y:S01]  /*9b40*/  SHF.R.U64 R8, R4, UR7, R5.reuse ;  /* 0x0000000704087c19 */ /* 0x100fe20008001205 */
[----:B------:R-:W-:Y:S01]  /*9b50*/  ULDC.64 UR4, c[0x0][0x620] ;  /* 0x0001880000047ab9 */ /* 0x000fe20000000a00 */
[----:B------:R-:W-:Y:S01]  /*9b60*/  SHF.R.U32.HI R4, RZ, UR7, R5 ;  /* 0x00000007ff047c19 */ /* 0x000fe20008011605 */
[----:B------:R-:W2:Y:S01]  /*9b70*/  LDC R24, c[0x0][0x144] ;  /* 0x00005100ff187b82 */ /* 0x000ea20000000800 */
[----:B------:R-:W-:Y:S01]  /*9b80*/  IADD3 R7, P1, RZ, -R8, RZ ;  /* 0x80000008ff077210 */ /* 0x000fe20007f3e0ff */
[----:B------:R-:W-:Y:S01]  /*9b90*/  ULDC.64 UR8, c[0x0][0x640] ;  /* 0x0001900000087ab9 */ /* 0x000fe20000000a00 */
[----:B0-----:R-:W-:Y:S01]  /*9ba0*/  I2FP.F32.U32 R9, R15 ;  /* 0x0000000f00097245 */ /* 0x001fe20000201000 */
[----:B------:R-:W-:Y:S02]  /*9bb0*/  ULDC UR6, c[0x0][0x608] ;  /* 0x0001820000067ab9 */ /* 0x000fe40000000800 */
[----:B------:R-:W-:Y:S01]  /*9bc0*/  IMAD.X R4, RZ, RZ, ~R4, P1 ;  /* 0x000000ffff047224 */ /* 0x000fe200008e0e04 */
[----:B------:R-:W-:Y:S01]  /*9bd0*/  ISETP.NE.U32.AND P1, PT, RZ, UR8, PT ;  /* 0x00000008ff007c0c */ /* 0x000fe2000bf25070 */
[----:B------:R-:W0:Y:S02]  /*9be0*/  LDC R21, c[0x0][0x148] ;  /* 0x00005200ff157b82 */ /* 0x000e240000000800 */
[----:B------:R-:W-:Y:S01]  /*9bf0*/  IMAD R6, R4, UR4, RZ ;  /* 0x0000000404067c24 */ /* 0x000fe2000f8e02ff */
[----:B------:R-:W-:Y:S01]  /*9c00*/  ISETP.NE.AND.EX P1, PT, RZ, UR9, PT, P1 ;  /* 0x00000009ff007c0c */ /* 0x000fe2000bf25310 */
[----:B------:R-:W-:Y:S01]  /*9c10*/  IMAD.WIDE.U32 R4, R7, UR4, R16 ;  /* 0x0000000407047c25 */ /* 0x000fe2000f8e0010 */
[----:B------:R-:W-:-:S03]  /*9c20*/  ULDC UR4, c[0x0][0x150] ;  /* 0x0000540000047ab9 */ /* 0x000fc60000000800 */
[----:B------:R-:W-:Y:S02]  /*9c30*/  IMAD R7, R7, UR5, R6 ;  /* 0x0000000507077c24 */ /* 0x000fe4000f8e0206 */
[----:B------:R-:W-:Y:S01]  /*9c40*/  FMUL R6, R9, UR4 ;  /* 0x0000000409067c20 */ /* 0x000fe20008400000 */
[----:B------:R-:W-:Y:S01]  /*9c50*/  ULDC UR4, c[0x0][0x618] ;  /* 0x0001860000047ab9 */ /* 0x000fe20000000800 */
[----:B------:R-:W-:Y:S01]  /*9c60*/  ULDC UR5, c[0x0][0x154] ;  /* 0x0000550000057ab9 */ /* 0x000fe20000000800 */
[----:B------:R-:W-:-:S03]  /*9c70*/  IADD3 R5, R5, R7, RZ ;  /* 0x0000000705057210 */ /* 0x000fc60007ffe0ff */
[----:B------:R-:W3:Y:S01]  /*9c80*/  F2I.U32.TRUNC.NTZ R6, R6 ;  /* 0x0000000600067305 */ /* 0x000ee2000020f000 */
[----:B------:R-:W-:Y:S02]  /*9c90*/  SHF.R.U64 R9, R4, UR4, R5 ;  /* 0x0000000404097c19 */ /* 0x000fe40008001205 */
[----:B-1----:R-:W-:-:S05]  /*9ca0*/  I2FP.F32.U32 R4, R14 ;  /* 0x0000000e00047245 */ /* 0x002fca0000201000 */
[----:B------:R-:W-:Y:S01]  /*9cb0*/  FMUL R22, R4, UR5 ;  /* 0x0000000504167c20 */ /* 0x000fe20008400000 */
[----:B------:R-:W-:Y:S01]  /*9cc0*/  SHF.R.U32.HI R4, RZ, UR4, R5 ;  /* 0x00000004ff047c19 */ /* 0x000fe20008011605 */
[----:B------:R-:W-:-:S03]  /*9cd0*/  ULDC UR4, c[0x0][0x658] ;  /* 0x0001960000047ab9 */ /* 0x000fc60000000800 */
[--C-:B------:R-:W-:Y:S01]  /*9ce0*/  SHF.R.U32.HI R5, RZ, UR6, R4.reuse ;  /* 0x00000006ff057c19 */ /* 0x100fe20008011604 */
[----:B------:R-:W1:Y:S01]  /*9cf0*/  F2I.U32.TRUNC.NTZ R22, R22 ;  /* 0x0000001600167305 */ /* 0x000e62000020f000 */
[----:B------:R-:W-:Y:S01]  /*9d00*/  SHF.R.U64 R20, R9, UR6, R4 ;  /* 0x0000000609147c19 */ /* 0x000fe20008001204 */
[----:B---3--:R-:W-:Y:S01]  /*9d10*/  IMAD.MOV R6, RZ, RZ, -R6 ;  /* 0x000000ffff067224 */ /* 0x008fe200078e0a06 */
[--C-:B------:R-:W-:Y:S02]  /*9d20*/  SHF.R.U32.HI R23, RZ, UR4, R5.reuse ;  /* 0x00000004ff177c19 */ /* 0x100fe40008011605 */
[----:B------:R-:W-:Y:S01]  /*9d30*/  SHF.R.U64 R18, R20, UR4, R5 ;  /* 0x0000000414127c19 */ /* 0x000fe20008001205 */
[----:B--2---:R-:W-:Y:S02]  /*9d40*/  IMAD R15, R24, R6, R15 ;  /* 0x00000006180f7224 */ /* 0x004fe400078e020f */
[----:B------:R-:W-:Y:S01]  /*9d50*/  IMAD.MOV.U32 R5, RZ, RZ, R23 ;  /* 0x000000ffff057224 */ /* 0x000fe200078e0017 */
[----:B------:R-:W-:Y:S01]  /*9d60*/  MOV R4, R18 ;  /* 0x0000001200047202 */ /* 0x000fe20000000f00 */
[----:B------:R-:W-:Y:S06]  /*9d70*/  @!P1 BRA `(.L_x_299) ;  /* 0x0000000000289947 */ /* 0x000fec0003800000 */
[----:B------:R-:W-:Y:S02]  /*9d80*/  ULDC UR4, c[0x0][0x64c] ;  /* 0x0001930000047ab9 */ /* 0x000fe40000000800 */
[----:B------:R-:W-:-:S04]  /*9d90*/  IADD3 R5, P1, R18, UR4, RZ ;  /* 0x0000000412057c10 */ /* 0x000fc8000ff3e0ff */
[----:B------:R-:W-:-:S05]  /*9da0*/  IADD3.X R23, RZ, R23, RZ, P1, !PT ;  /* 0x00000017ff177210 */ /* 0x000fca0000ffe4ff */
[----:B------:R-:W-:-:S04]  /*9db0*/  IMAD.WIDE.U32 R6, R23, UR8, RZ ;  /* 0x0000000817067c25 */ /* 0x000fc8000f8e00ff */
[----:B------:R-:W-:-:S04]  /*9dc0*/  IMAD.WIDE.U32 R6, P1, R5, UR9, R6 ;  /* 0x0000000905067c25 */ /* 0x000fc8000f820006 */
[----:B------:R-:W-:Y:S01]  /*9dd0*/  IMAD.WIDE.U32 R4, R5, UR8, RZ ;  /* 0x0000000805047c25 */ /* 0x000fe2000f8e00ff */
[----:B------:R-:W-:-:S04]  /*9de0*/  MOV R4, R7 ;  /* 0x0000000700047202 */ /* 0x000fc80000000f00 */
[----:B------:R-:W-:Y:S01]  /*9df0*/  IADD3 RZ, P3, R5, R6, RZ ;  /* 0x0000000605ff7210 */ /* 0x000fe20007f7e0ff */
[----:B------:R-:W-:-:S04]  /*9e00*/  IMAD.X R5, RZ, RZ, RZ, P1 ;  /* 0x000000ffff057224 */ /* 0x000fc800008e06ff */
[----:B------:R-:W-:-:S08]  /*9e10*/  IMAD.WIDE.U32.X R4, R23, UR9, R4, P3 ;  /* 0x0000000917047c25 */ /* 0x000fd000098e0404 */
.L_x_299:
[----:B------:R-:W-:Y:S01]  /*9e20*/  ISETP.NE.AND P1, PT, R2, 0x1, PT ;  /* 0x000000010200780c */ /* 0x000fe20003f25270 */
[----:B------:R-:W-:Y:S01]  /*9e30*/  ULDC UR4, c[0x0][0x648] ;  /* 0x0001920000047ab9 */ /* 0x000fe20000000800 */
[----:B------:R-:W-:Y:S01]  /*9e40*/  LOP3.LUT R20, R20, UR17, RZ, 0xc0, !PT ;  /* 0x0000001114147c12 */ /* 0x000fe2000f8ec0ff */
[----:B-1----:R-:W-:Y:S01]  /*9e50*/  IMAD.MOV R22, RZ, RZ, -R22 ;  /* 0x000000ffff167224 */ /* 0x002fe200078e0a16 */
[----:B------:R-:W-:Y:S01]  /*9e60*/  SHF.R.U64 R5, R4, UR4, R5 ;  /* 0x0000000404057c19 */ /* 0x000fe20008001205 */
[----:B------:R-:W-:Y:S01]  /*9e70*/  ULDC UR4, c[0x0][0x638] ;  /* 0x00018e0000047ab9 */ /* 0x000fe20000000800 */
[----:B------:R-:W-:Y:S01]  /*9e80*/  LOP3.LUT R9, R9, UR16, RZ, 0xc0, !PT ;  /* 0x0000001009097c12 */ /* 0x000fe2000f8ec0ff */
[----:B------:R-:W-:Y:S01]  /*9e90*/  ULDC UR5, c[0x0][0x610] ;  /* 0x0001840000057ab9 */ /* 0x000fe20000000800 */
[C---:B------:R-:W-:Y:S01]  /*9ea0*/  IADD3 R7, -R5.reuse, RZ, RZ ;  /* 0x000000ff05077210 */ /* 0x040fe20007ffe1ff */
[----:B------:R-:W-:Y:S02]  /*9eb0*/  IMAD R20, R5, UR18, R20 ;  /* 0x0000001205147c24 */ /* 0x000fe4000f8e0214 */
[----:B------:R-:W-:-:S02]  /*9ec0*/  IMAD.MOV.U32 R4, RZ, RZ, 0x1 ;  /* 0x00000001ff047424 */ /* 0x000fc400078e00ff */
[----:B0-----:R-:W-:Y:S02]  /*9ed0*/  @P1 IMAD R15, R21, R22, R14 ;  /* 0x00000016150f1224 */ /* 0x001fe400078e020e */
[----:B------:R-:W-:Y:S01]  /*9ee0*/  IMAD R18, R7, UR4, R18 ;  /* 0x0000000407127c24 */ /* 0x000fe2000f8e0212 */
[----:B------:R-:W-:Y:S01]  /*9ef0*/  ULDC UR4, c[0x0][0x600] ;  /* 0x0001800000047ab9 */ /* 0x000fe20000000800 */
[----:B------:R-:W-:Y:S02]  /*9f00*/  IMAD R15, R20, UR5, R15 ;  /* 0x00000005140f7c24 */ /* 0x000fe4000f8e020f */
[----:B------:R-:W-:-:S05]  /*9f10*/  IMAD R18, R18, UR4, R9 ;  /* 0x0000000412127c24 */ /* 0x000fca000f8e0209 */
[----:B------:R-:W-:Y:S02]  /*9f20*/  SEL R9, R18, R15, !P1 ;  /* 0x0000000f12097207 */ /* 0x000fe40004800000 */
[----:B------:R-:W-:-:S07]  /*9f30*/  SEL R7, R15, R18, !P1 ;  /* 0x000000120f077207 */ /* 0x000fce0004800000 */
.L_x_297:
[----:B------:R-:W-:Y:S05]  /*9f40*/  BSYNC B1 ;  /* 0x0000000000017941 */ /* 0x000fea0003800000 */
.L_x_296:
[----:B------:R-:W-:-:S13]  /*9f50*/  LOP3.LUT P1, RZ, R4, 0xff, RZ, 0xc0, !PT ;  /* 0x000000ff04ff7812 */ /* 0x000fda000782c0ff */
[----:B------:R-:W-:Y:S05]  /*9f60*/  @P1 BRA `(.L_x_300) ;  /* 0xfffffff4004c1947 */ /* 0x000fea000383ffff */
[----:B------:R-:W-:Y:S05]  /*9f70*/  BSYNC B0 ;  /* 0x0000000000007941 */ /* 0x000fea0003800000 */
.L_x_288:
[----:B------:R-:W-:-:S03]  /*9f80*/  UMOV UR4, 0xffffffff ;  /* 0xffffffff00047882 */ /* 0x000fc60000000000 */
[----:B------:R-:W-:Y:S05]  /*9f90*/  BRA.DIV UR4, `(.L_x_301) ;  /* 0x00000006043c7947 */ /* 0x000fea000b800000 */
[----:B------:R-:W-:-:S13]  /*9fa0*/  ELECT P6, URZ, PT ;  /* 0x00000000003f782f */ /* 0x000fda00038c0000 */
.L_x_316:
[----:B------:R-:W-:Y:S04]  /*9fb0*/  BSSY B0, `(.L_x_302) ;  /* 0x0000034000007945 */ /* 0x000fe80003800000 */
[----:B------:R-:W-:Y:S05]  /*9fc0*/  @!P6 BRA `(.L_x_303) ;  /* 0x0000000000c8e947 */ /* 0x000fea0003800000 */
[----:B------:R-:W-:-:S04]  /*9fd0*/  LOP3.LUT R19, R19, 0x2, RZ, 0xfc, !PT ;  /* 0x0000000213137812 */ /* 0x000fc800078efcff */
[----:B------:R-:W-:-:S13]  /*9fe0*/  ISETP.NE.AND P0, PT, R19, 0x3, PT ;  /* 0x000000031300780c */ /* 0x000fda0003f05270 */
[----:B------:R-:W-:Y:S05]  /*9ff0*/  @!P0 BRA `(.L_x_304) ;  /* 0x0000000000048947 */ /* 0x000fea0003800000 */
[----:B------:R-:W-:Y:S01]  /*a000*/  BPT.TRAP 0x1 ;  /* 0x000000040000795c */ /* 0x000fe20000300000 */
.L_x_304:
[----:B------:R-:W0:Y:S01]  /*a010*/  S2R R3, SR_CgaCtaId ;  /* 0x0000000000037919 */ /* 0x000e220000008800 */
[----:B------:R-:W-:-:S04]  /*a020*/  MOV R2, 0x400 ;  /* 0x0000040000027802 */ /* 0x000fc80000000f00 */
[----:B0-----:R-:W-:Y:S02]  /*a030*/  LEA R3, R3, R2, 0x18 ;  /* 0x0000000203037211 */ /* 0x001fe400078ec0ff */
[----:B------:R-:W-:Y:S02]  /*a040*/  SHF.L.U32 R2, R0, 0x1f, RZ ;  /* 0x0000001f00027819 */ /* 0x000fe400000006ff */
[----:B------:R-:W-:-:S05]  /*a050*/  IADD3 R3, R3, 0x28, RZ ;  /* 0x0000002803037810 */ /* 0x000fca0007ffe0ff */
[C---:B------:R-:W-:Y:S01]  /*a060*/  IMAD R7, R12.reuse, 0x8, R3 ;  /* 0x000000080c077824 */ /* 0x040fe200078e0203 */
[----:B------:R-:W-:-:S03]  /*a070*/  IADD3 R12, R12, 0x1, RZ ;  /* 0x000000010c0c7810 */ /* 0x000fc60007ffe0ff */
[----:B------:R-:W0:Y:S01]  /*a080*/  SYNCS.PHASECHK.TRANS64.TRYWAIT P0, [R7+URZ], R2 ;  /* 0x00000002070075a7 */ /* 0x000e22000800017f */
[----:B------:R-:W-:-:S04]  /*a090*/  ISETP.NE.AND P1, PT, R12, 0x5, PT ;  /* 0x000000050c00780c */ /* 0x000fc80003f25270 */
[----:B------:R-:W-:Y:S02]  /*a0a0*/  SEL R5, RZ, 0x1, P1 ;  /* 0x00000001ff057807 */ /* 0x000fe40000800000 */
[----:B------:R-:W-:Y:S02]  /*a0b0*/  SEL R12, R12, RZ, P1 ;  /* 0x000000ff0c0c7207 */ /* 0x000fe40000800000 */
[----:B------:R-:W-:-:S03]  /*a0c0*/  LOP3.LUT R5, R0, R5, RZ, 0x3c, !PT ;  /* 0x0000000500057212 */ /* 0x000fc600078e3cff */
[----:B------:R-:W-:Y:S01]  /*a0d0*/  IMAD R9, R12, 0x8, R3 ;  /* 0x000000080c097824 */ /* 0x000fe200078e0203 */
[----:B------:R-:W-:Y:S01]  /*a0e0*/  SHF.L.U32 R4, R5, 0x1f, RZ ;  /* 0x0000001f05047819 */ /* 0x000fe200000006ff */
[----:B0-----:R-:W-:Y:S06]  /*a0f0*/  @!P0 BRA `(.L_x_305) ;  /* 0x0000000400048947 */ /* 0x001fec0003800000 */
.L_x_317:
[----:B------:R-:W1:Y:S01]  /*a100*/  SYNCS.PHASECHK.TRANS64.TRYWAIT P0, [R9+URZ], R4 ;  /* 0x00000004090075a7 */ /* 0x000e62000800017f */
[----:B------:R-:W-:-:S04]  /*a110*/  IADD3 R0, R12, 0x1, RZ ;  /* 0x000000010c007810 */ /* 0x000fc80007ffe0ff */
[----:B------:R-:W-:-:S04]  /*a120*/  ISETP.NE.AND P1, PT, R0, 0x5, PT ;  /* 0x000000050000780c */ /* 0x000fc80003f25270 */
[----:B0-----:R-:W-:Y:S02]  /*a130*/  SEL R2, RZ, 0x1, P1 ;  /* 0x00000001ff027807 */ /* 0x001fe40000800000 */
[----:B------:R-:W-:Y:S02]  /*a140*/  SEL R0, R0, RZ, P1 ;  /* 0x000000ff00007207 */ /* 0x000fe40000800000 */
[----:B------:R-:W-:-:S03]  /*a150*/  LOP3.LUT R7, R5, R2, RZ, 0x3c, !PT ;  /* 0x0000000205077212 */ /* 0x000fc600078e3cff */
[----:B------:R-:W-:Y:S01]  /*a160*/  IMAD R6, R0, 0x8, R3 ;  /* 0x0000000800067824 */ /* 0x000fe200078e0203 */
[----:B------:R-:W-:Y:S01]  /*a170*/  SHF.L.U32 R5, R7, 0x1f, RZ ;  /* 0x0000001f07057819 */ /* 0x000fe200000006ff */
[----:B-1----:R-:W-:Y:S06]  /*a180*/  @!P0 BRA `(.L_x_306) ;  /* 0x0000000000f48947 */ /* 0x002fec0003800000 */
.L_x_318:
[----:B------:R-:W1:Y:S01]  /*a190*/  SYNCS.PHASECHK.TRANS64.TRYWAIT P0, [R6+URZ], R5 ;  /* 0x00000005060075a7 */ /* 0x000e62000800017f */
[----:B------:R-:W-:-:S04]  /*a1a0*/  IADD3 R0, R0, 0x1, RZ ;  /* 0x0000000100007810 */ /* 0x000fc80007ffe0ff */
[----:B------:R-:W-:-:S04]  /*a1b0*/  ISETP.NE.AND P1, PT, R0, 0x5, PT ;  /* 0x000000050000780c */ /* 0x000fc80003f25270 */
[----:B------:R-:W-:Y:S02]  /*a1c0*/  SEL R2, RZ, 0x1, P1 ;  /* 0x00000001ff027807 */ /* 0x000fe40000800000 */
[----:B------:R-:W-:Y:S02]  /*a1d0*/  SEL R0, R0, RZ, P1 ;  /* 0x000000ff00007207 */ /* 0x000fe40000800000 */
[----:B------:R-:W-:-:S03]  /*a1e0*/  LOP3.LUT R7, R7, R2, RZ, 0x3c, !PT ;  /* 0x0000000207077212 */ /* 0x000fc600078e3cff */
[----:B0-----:R-:W-:Y:S01]  /*a1f0*/  IMAD R9, R0, 0x8, R3 ;  /* 0x0000000800097824 */ /* 0x001fe200078e0203 */
[----:B------:R-:W-:Y:S01]  /*a200*/  SHF.L.U32 R4, R7, 0x1f, RZ ;  /* 0x0000001f07047819 */ /* 0x000fe200000006ff */
[----:B-1----:R-:W-:Y:S06]  /*a210*/  @!P0 BRA `(.L_x_307) ;  /* 0x0000000000e48947 */ /* 0x002fec0003800000 */
.L_x_319:
[----:B------:R-:W1:Y:S01]  /*a220*/  SYNCS.PHASECHK.TRANS64.TRYWAIT P0, [R9+URZ], R4 ;  /* 0x00000004090075a7 */ /* 0x000e62000800017f */
[----:B------:R-:W-:-:S04]  /*a230*/  IADD3 R0, R0, 0x1, RZ ;  /* 0x0000000100007810 */ /* 0x000fc80007ffe0ff */
[----:B------:R-:W-:-:S04]  /*a240*/  ISETP.NE.AND P1, PT, R0, 0x5, PT ;  /* 0x000000050000780c */ /* 0x000fc80003f25270 */
[----:B------:R-:W-:Y:S02]  /*a250*/  SEL R2, RZ, 0x1, P1 ;  /* 0x00000001ff027807 */ /* 0x000fe40000800000 */
[----:B------:R-:W-:Y:S02]  /*a260*/  SEL R0, R0, RZ, P1 ;  /* 0x000000ff00007207 */ /* 0x000fe40000800000 */
[----:B------:R-:W-:Y:S01]  /*a270*/  LOP3.LUT R2, R7, R2, RZ, 0x3c, !PT ;  /* 0x0000000207027212 */ /* 0x000fe200078e3cff */
[----:B-1----:R-:W-:Y:S06]  /*a280*/  @!P0 BRA `(.L_x_308) ;  /* 0x0000000000dc8947 */ /* 0x002fec0003800000 */
.L_x_320:
[----:B------:R-:W-:Y:S01]  /*a290*/  IMAD R3, R0, 0x8, R3 ;  /* 0x0000000800037824 */ /* 0x000fe200078e0203 */
[----:B------:R-:W-:-:S07]  /*a2a0*/  SHF.L.U32 R0, R2, 0x1f, RZ ;  /* 0x0000001f02007819 */ /* 0x000fce00000006ff */
.L_x_309:
[----:B--2---:R2:W3:Y:S02]  /*a2b0*/  SYNCS.PHASECHK.TRANS64.TRYWAIT P0, [R3+URZ], R0 ;  /* 0x00000000030075a7 */ /* 0x0044e4000800017f */
[----:B---3--:R-:W-:Y:S05]  /*a2c0*/  @!P0 NANOSLEEP.SYNCS 0x989680 ;  /* 0x009896800000895d */ /* 0x008fea0003900000 */
[----:B------:R-:W3:Y:S02]  /*a2d0*/  @!P0 SYNCS.PHASECHK.TRANS64 P0, [R3+URZ], R0 ;  /* 0x00000000030085a7 */ /* 0x000ee4000800007f */
[----:B---3--:R-:W-:Y:S05]  /*a2e0*/  @!P0 BRA `(.L_x_309) ;  /* 0xfffffffc00f08947 */ /* 0x008fea000383ffff */
.L_x_303:
[----:B------:R-:W-:Y:S05]  /*a2f0*/  BSYNC B0 ;  /* 0x0000000000007941 */ /* 0x000fea0003800000 */
.L_x_302:
[----:B------:R-:W-:Y:S05]  /*a300*/  EXIT ;  /* 0x000000000000794d */ /* 0x000fea0003800000 */
.L_x_17:
[----:B---3--:R3:W4:Y:S02]  /*a310*/  SYNCS.PHASECHK.TRANS64.TRYWAIT P1, [R3+URZ], R0 ;  /* 0x00000000030075a7 */ /* 0x008724000802017f */
[----:B----4-:R-:W-:Y:S05]  /*a320*/  @!P1 NANOSLEEP.SYNCS 0x989680 ;  /* 0x009896800000995d */ /* 0x010fea0003900000 */
[----:B------:R-:W4:Y:S02]  /*a330*/  @!P1 SYNCS.PHASECHK.TRANS64 P1, [R3+URZ], R0 ;  /* 0x00000000030095a7 */ /* 0x000f24000802007f */
[----:B----4-:R-:W-:Y:S05]  /*a340*/  @!P1 BRA `(.L_x_17) ;  /* 0xfffffffc00f09947 */ /* 0x010fea000383ffff */
[----:B------:R-:W-:Y:S05]  /*a350*/  BRA `(.L_x_16) ;  /* 0xffffff6c00b47947 */ /* 0x000fea000383ffff */
.L_x_22:
[----:B-1----:R-:W-:-:S04]  /*a360*/  MOV R4, UR8 ;  /* 0x0000000800047c02 */ /* 0x002fc80008000f00 */
[----:B------:R1:W2:Y:S03]  /*a370*/  SYNCS.PHASECHK.TRANS64.TRYWAIT P1, [R4+URZ], R3 ;  /* 0x00000003040075a7 */ /* 0x0002a6000802017f */
[----:B--2---:R-:W-:Y:S05]  /*a380*/  @!P1 NANOSLEEP.SYNCS 0x989680 ;  /* 0x009896800000995d */ /* 0x004fea0003900000 */
[----:B------:R-:W2:Y:S02]  /*a390*/  @!P1 SYNCS.PHASECHK.TRANS64 P1, [R4+URZ], R3 ;  /* 0x00000003040095a7 */ /* 0x000ea4000802007f */
[----:B--2---:R-:W-:Y:S05]  /*a3a0*/  @!P1 BRA `(.L_x_22) ;  /* 0xfffffffc00ec9947 */ /* 0x004fea000383ffff */
[----:B------:R-:W-:Y:S05]  /*a3b0*/  BRA `(.L_x_21) ;  /* 0xffffff7000e47947 */ /* 0x000fea000383ffff */
.L_x_289:
[----:B------:R-:W-:Y:S01]  /*a3c0*/  BSSY B1, `(.L_x_310) ;  /* 0x0000006000017945 */ /* 0x000fe20003800000 */
[----:B------:R-:W-:-:S07]  /*a3d0*/  IMAD.MOV.U32 R15, RZ, RZ, -0x1 ;  /* 0xffffffffff0f7424 */ /* 0x000fce00078e00ff */
[----:B------:R-:W-:Y:S05]  /*a3e0*/  WARPSYNC.COLLECTIVE R15, `(.L_x_311) ;  /* 0x000000000f0c7348 */ /* 0x000fea0003c00000 */
[----:B------:R-:W-:Y:S02]  /*a3f0*/  ELECT P6, UR62, PT ;  /* 0x00000000003e782f */ /* 0x000fe400038c0000 */
[----:B------:R-:W-:Y:S01]  /*a400*/  MOV R14, UR62 ;  /* 0x0000003e000e7c02 */ /* 0x000fe20008000f00 */
[----:B------:R-:W-:Y:S10]  /*a410*/  ENDCOLLECTIVE ;  /* 0x000000000000791b */ /* 0x000ff40003800000 */
.L_x_311:
[----:B------:R-:W-:Y:S05]  /*a420*/  BSYNC B1 ;  /* 0x0000000000017941 */ /* 0x000fea0003800000 */
.L_x_310:
[----:B------:R-:W-:Y:S05]  /*a430*/  BRA `(.L_x_312) ;  /* 0xfffffff000247947 */ /* 0x000fea000383ffff */
.L_x_292:
[----:B0-----:R0:W1:Y:S02]  /*a440*/  SYNCS.PHASECHK.TRANS64.TRYWAIT P1, [R14+URZ+0x28], R7 ;  /* 0x000028070e0075a7 */ /* 0x001064000802017f */
[----:B-1----:R-:W-:Y:S05]  /*a450*/  @!P1 NANOSLEEP.SYNCS 0x989680 ;  /* 0x009896800000995d */ /* 0x002fea0003900000 */
[----:B------:R-:W1:Y:S02]  /*a460*/  @!P1 SYNCS.PHASECHK.TRANS64 P1, [R14+URZ+0x28], R7 ;  /* 0x000028070e0095a7 */ /* 0x000e64000802007f */
[----:B-1----:R-:W-:Y:S05]  /*a470*/  @!P1 BRA `(.L_x_292) ;  /* 0xfffffffc00f09947 */ /* 0x002fea000383ffff */
[----:B------:R-:W-:Y:S05]  /*a480*/  BRA `(.L_x_313) ;  /* 0xfffffff000587947 */ /* 0x000fea000383ffff */
.L_x_301:
[----:B------:R-:W-:Y:S01]  /*a490*/  BSSY B0, `(.L_x_314) ;  /* 0x0000006000007945 */ /* 0x000fe20003800000 */
[----:B------:R-:W-:-:S07]  /*a4a0*/  MOV R15, 0xffffffff ;  /* 0xffffffff000f7802 */ /* 0x000fce0000000f00 */
[----:B------:R-:W-:Y:S05]  /*a4b0*/  WARPSYNC.COLLECTIVE R15, `(.L_x_315) ;  /* 0x000000000f0c7348 */ /* 0x000fea0003c00000 */
[----:B------:R-:W-:Y:S02]  /*a4c0*/  ELECT P6, UR62, PT ;  /* 0x00000000003e782f */ /* 0x000fe400038c0000 */
[----:B------:R-:W-:Y:S01]  /*a4d0*/  MOV R14, UR62 ;  /* 0x0000003e000e7c02 */ /* 0x000fe20008000f00 */
[----:B------:R-:W-:Y:S10]  /*a4e0*/  ENDCOLLECTIVE ;  /* 0x000000000000791b */ /* 0x000ff40003800000 */
.L_x_315:
[----:B------:R-:W-:Y:S05]  /*a4f0*/  BSYNC B0 ;  /* 0x0000000000007941 */ /* 0x000fea0003800000 */
.L_x_314:
[----:B------:R-:W-:Y:S05]  /*a500*/  BRA `(.L_x_316) ;  /* 0xfffffff800a87947 */ /* 0x000fea000383ffff */
.L_x_305:
[----:B0-----:R0:W1:Y:S02]  /*a510*/  SYNCS.PHASECHK.TRANS64.TRYWAIT P0, [R7+URZ], R2 ;  /* 0x00000002070075a7 */ /* 0x001064000800017f */
[----:B-1----:R-:W-:Y:S05]  /*a520*/  @!P0 NANOSLEEP.SYNCS 0x989680 ;  /* 0x009896800000895d */ /* 0x002fea0003900000 */
[----:B------:R-:W1:Y:S02]  /*a530*/  @!P0 SYNCS.PHASECHK.TRANS64 P0, [R7+URZ], R2 ;  /* 0x00000002070085a7 */ /* 0x000e64000800007f */
[----:B-1----:R-:W-:Y:S05]  /*a540*/  @!P0 BRA `(.L_x_305) ;  /* 0xfffffffc00f08947 */ /* 0x002fea000383ffff */
[----:B------:R-:W-:Y:S05]  /*a550*/  BRA `(.L_x_317) ;  /* 0xfffffff800e87947 */ /* 0x000fea000383ffff */
.L_x_306:
[----:B0-----:R0:W1:Y:S02]  /*a560*/  SYNCS.PHASECHK.TRANS64.TRYWAIT P0, [R9+URZ], R4 ;  /* 0x00000004090075a7 */ /* 0x001064000800017f */
[----:B-1----:R-:W-:Y:S05]  /*a570*/  @!P0 NANOSLEEP.SYNCS 0x989680 ;  /* 0x009896800000895d */ /* 0x002fea0003900000 */
[----:B------:R-:W1:Y:S02]  /*a580*/  @!P0 SYNCS.PHASECHK.TRANS64 P0, [R9+URZ], R4 ;  /* 0x00000004090085a7 */ /* 0x000e64000800007f */
[----:B-1----:R-:W-:Y:S05]  /*a590*/  @!P0 BRA `(.L_x_306) ;  /* 0xfffffffc00f08947 */ /* 0x002fea000383ffff */
[----:B------:R-:W-:Y:S05]  /*a5a0*/  BRA `(.L_x_318) ;  /* 0xfffffff800f87947 */ /* 0x000fea000383ffff */
.L_x_307:
[----:B0-----:R0:W1:Y:S02]  /*a5b0*/  SYNCS.PHASECHK.TRANS64.TRYWAIT P0, [R6+URZ], R5 ;  /* 0x00000005060075a7 */ /* 0x001064000800017f */
[----:B-1----:R-:W-:Y:S05]  /*a5c0*/  @!P0 NANOSLEEP.SYNCS 0x989680 ;  /* 0x009896800000895d */ /* 0x002fea0003900000 */
[----:B------:R-:W1:Y:S02]  /*a5d0*/  @!P0 SYNCS.PHASECHK.TRANS64 P0, [R6+URZ], R5 ;  /* 0x00000005060085a7 */ /* 0x000e64000800007f */
[----:B-1----:R-:W-:Y:S05]  /*a5e0*/  @!P0 BRA `(.L_x_307) ;  /* 0xfffffffc00f08947 */ /* 0x002fea000383ffff */
[----:B------:R-:W-:Y:S05]  /*a5f0*/  BRA `(.L_x_319) ;  /* 0xfffffffc00087947 */ /* 0x000fea000383ffff */
.L_x_308:
[----:B-1----:R1:W2:Y:S02]  /*a600*/  SYNCS.PHASECHK.TRANS64.TRYWAIT P0, [R9+URZ], R4 ;  /* 0x00000004090075a7 */ /* 0x0022a4000800017f */
[----:B--2---:R-:W-:Y:S05]  /*a610*/  @!P0 NANOSLEEP.SYNCS 0x989680 ;  /* 0x009896800000895d */ /* 0x004fea0003900000 */
[----:B------:R-:W2:Y:S02]  /*a620*/  @!P0 SYNCS.PHASECHK.TRANS64 P0, [R9+URZ], R4 ;  /* 0x00000004090085a7 */ /* 0x000ea4000800007f */
[----:B--2---:R-:W-:Y:S05]  /*a630*/  @!P0 BRA `(.L_x_308) ;  /* 0xfffffffc00f08947 */ /* 0x004fea000383ffff */
[----:B------:R-:W-:Y:S05]  /*a640*/  BRA `(.L_x_320) ;  /* 0xfffffffc00107947 */ /* 0x000fea000383ffff */
.L_x_321:
[----:B------:R-:W-:-:S00]  /*a650*/  BRA `(.L_x_321) ;  /* 0xfffffffc00fc7947 */ /* 0x000fc0000383ffff */
[----:B------:R-:W-:-:S00]  /*a660*/  NOP ;  /* 0x0000000000007918 */ /* 0x000fc00000000000 */
        /* <DEDUP_REMOVED lines=9> */
.L_x_322:


//--------------------- .nv.global.init           --------------------------
	.section	.nv.global.init,"aw",@progbits
.nv.global.init:
	.type		$str$22,@object
	.size		$str$22,($str$23 - $str$22)
$str$22:
        /*0000*/ 	.byte	0x6b, 0x5f, 0x74, 0x69, 0x6c, 0x65, 0x5f, 0x63, 0x6f, 0x75, 0x6e, 0x74, 0x20, 0x3e, 0x3d, 0x20
        /*0010*/ 	.byte	0x31, 0x00
	.type		$str$23,@object
	.size		$str$23,(__unnamed_1 - $str$23)
$str$23:
        /*0012*/ 	.byte	0x2f, 0x74, 0x6d, 0x70, 0x2f, 0x63, 0x75, 0x74, 0x6c, 0x61, 0x73, 0x73, 0x5f, 0x73, 0x77, 0x65
        /*0022*/ 	.byte	0x65, 0x70, 0x5f, 0x73, 0x72, 0x63, 0x2f, 0x69, 0x6e, 0x63, 0x6c, 0x75, 0x64, 0x65, 0x2f, 0x63
        /*0032*/ 	.byte	0x75, 0x74, 0x6c, 0x61, 0x73, 0x73, 0x2f, 0x67, 0x65, 0x6d, 0x6d, 0x2f, 0x63, 0x6f, 0x6c, 0x6c
        /*0042*/ 	.byte	0x65, 0x63, 0x74, 0x69, 0x76, 0x65, 0x2f, 0x73, 0x6d, 0x39, 0x30, 0x5f, 0x6d, 0x6d, 0x61, 0x5f
        /*0052*/ 	.byte	0x74, 0x6d, 0x61, 0x5f, 0x67, 0x6d, 0x6d, 0x61, 0x5f, 0x73, 0x73, 0x5f, 0x77, 0x61, 0x72, 0x70
        /*0062*/ 	.byte	0x73, 0x70, 0x65, 0x63, 0x69, 0x61, 0x6c, 0x69, 0x7a, 0x65, 0x64, 0x2e, 0x68, 0x70, 0x70, 0x00
	.type		__unnamed_1,@object
	.size		__unnamed_1,(.L_0 - __unnamed_1)
__unnamed_1:
        /*0072*/ 	.byte	0x76, 0x6f, 0x69, 0x64, 0x20, 0x63, 0x75, 0x74, 0x6c, 0x61, 0x73, 0x73, 0x3a, 0x3a, 0x67, 0x65
        /* <DEDUP_REMOVED lines=175> */
        /*0b72*/ 	.byte	0x69, 0x74, 0x79, 0x5d, 0x00
.L_0:


//--------------------- .nv.shared._ZN7cutlass13device_kernelINS_4gemm6kernel13GemmUniversalIN4cute5tupleIJiiiiEEENS1_10collective13CollectiveMmaINS1_34MainloopSm90TmaGmmaWarpSpecializedILi5ENS5_IJNS4_1CILi1EEESB_SB_EEENS1_35KernelTmaWarpSpecializedCooperativeEEENS5_IJNSA_ILi256EEENSA_ILi128EEENSA_ILi32EEEEEEfNS5_IJlSB_lEEEfSJ_NS4_8TiledMMAINS4_8MMA_AtomIJNS4_4SM904GMMA30MMA_64x128x8_F32TF32TF32_SS_TNILNSN_7ScaleInE1ELSP_1EEEEEENS4_6LayoutINS5_IJNSA_ILi2EEESB_SB_EEENS5_IJSB_NSA_ILi0EEESV_EEEEENS5_IJNS4_10UnderscoreESY_SY_EEEEENS4_13SM90_TMA_LOADENS4_14ComposedLayoutINS4_7SwizzleILi3ELi4ELi3EEENS4_18smem_ptr_flag_bitsILi32EEENSS_INS5_IJNSA_ILi8EEESH_EEENS5_IJSH_SB_EEEEEEEvNS4_8identityES11_S1B_vS1C_EENS_8epilogue10collective6detail29Sm90TmaWarpSpecializedAdapterINS1F_15DefaultEpilogueIfSJ_SJ_NS1E_6thread17LinearCombinationIfLi1EffLNS1J_9ScaleType4KindE0ELNS_15FloatRoundStyleE2EfEENS1_15EpilogueDefaultEEEEEvvEEEEvNT_6ParamsE --------------------------
	.section	.nv.shared._ZN7cutlass13device_kernelINS_4gemm6kernel13GemmUniversalIN4cute5tupleIJiiiiEEENS1_10collective13CollectiveMmaINS1_34MainloopSm90TmaGmmaWarpSpecializedILi5ENS5_IJNS4_1CILi1EEESB_SB_EEENS1_35KernelTmaWarpSpecializedCooperativeEEENS5_IJNSA_ILi256EEENSA_ILi128EEENSA_ILi32EEEEEEfNS5_IJlSB_lEEEfSJ_NS4_8TiledMMAINS4_8MMA_AtomIJNS4_4SM904GMMA30MMA_64x128x8_F32TF32TF32_SS_TNILNSN_7ScaleInE1ELSP_1EEEEEENS4_6LayoutINS5_IJNSA_ILi2EEESB_SB_EEENS5_IJSB_NSA_ILi0EEESV_EEEEENS5_IJNS4_10UnderscoreESY_SY_EEEEENS4_13SM90_TMA_LOADENS4_14ComposedLayoutINS4_7SwizzleILi3ELi4ELi3EEENS4_18smem_ptr_flag_bitsILi32EEENSS_INS5_IJNSA_ILi8EEESH_EEENS5_IJSH_SB_EEEEEEEvNS4_8identityES11_S1B_vS1C_EENS_8epilogue10collective6detail29Sm90TmaWarpSpecializedAdapterINS1F_15DefaultEpilogueIfSJ_SJ_NS1E_6thread17LinearCombinationIfLi1EffLNS1J_9ScaleType4KindE0ELNS_15FloatRoundStyleE2EfEENS1_15EpilogueDefaultEEEEEvvEEEEvNT_6ParamsE,"aw",@nobits
	.sectionflags	@""
	.align	16
	.zero		1024


//--------------------- .nv.shared.reserved.0     --------------------------
	.section	.nv.shared.reserved.0,"aw",@nobits
	.weak		__nv_reservedSMEM_offset_0_alias
	.size		__nv_reservedSMEM_offset_0_alias, 0, 0
	.other		__nv_reservedSMEM_offset_0_alias,@"STO_CUDA_RESERVED_SHARED STV_DEFAULT"
__nv_reservedSMEM_offset_0_alias:
	.zero		0


//--------------------- .nv.global                --------------------------
	.section	.nv.global,"aw",@nobits
.nv.global:
	.type		_ZN40_INTERNAL_a4e23e4b_4_k_cu_ed1b8aad_295994cute1_E,@object
	.size		_ZN40_INTERNAL_a4e23e4b_4_k_cu_ed1b8aad_295994cute1_E,(_ZN40_INTERNAL_a4e23e4b_4_k_cu_ed1b8aad_295994cuda3std3__45__cpo6cbeginE - _ZN40_INTERNAL_a4e23e4b_4_k_cu_ed1b8aad_295994cute1_E)
_ZN40_INTERNAL_a4e23e4b_4_k_cu_ed1b8aad_295994cute1_E:
	.zero		1
	.type		_ZN40_INTERNAL_a4e23e4b_4_k_cu_ed1b8aad_295994cuda3std3__45__cpo6cbeginE,@object
	.size		_ZN40_INTERNAL_a4e23e4b_4_k_cu_ed1b8aad_295994cuda3std3__45__cpo6cbeginE,(_ZN40_INTERNAL_a4e23e4b_4_k_cu_ed1b8aad_295994cuda3std3__48in_placeE - _ZN40_INTERNAL_a4e23e4b_4_k_cu_ed1b8aad_295994cuda3std3__45__cpo6cbeginE)
_ZN40_INTERNAL_a4e23e4b_4_k_cu_ed1b8aad_295994cuda3std3__45__cpo6cbeginE:
	.zero		1
	.type		_ZN40_INTERNAL_a4e23e4b_4_k_cu_ed1b8aad_295994cuda3std3__48in_placeE,@object
	.size		_ZN40_INTERNAL_a4e23e4b_4_k_cu_ed1b8aad_295994cuda3std3__48in_placeE,(_ZN40_INTERNAL_a4e23e4b_4_k_cu_ed1b8aad_295994cuda3std6ranges3__45__cpo9iter_moveE - _ZN40_INTERNAL_a4e23e4b_4_k_cu_ed1b8aad_295994cuda3std3__48in_placeE)
_ZN40_INTERNAL_a4e23e4b_4_k_cu_ed1b8aad_295994cuda3std3__48in_placeE:
	.zero		1
	.type		_ZN40_INTERNAL_a4e23e4b_4_k_cu_ed1b8aad_295994cuda3std6ranges3__45__cpo9iter_moveE,@object
	.size		_ZN40_INTERNAL_a4e23e4b_4_k_cu_ed1b8aad_295994cuda3std6ranges3__45__cpo9iter_moveE,(_ZN40_INTERNAL_a4e23e4b_4_k_cu_ed1b8aad_295994cuda3std3__45__cpo5beginE - _ZN40_INTERNAL_a4e23e4b_4_k_cu_ed1b8aad_295994cuda3std6ranges3__45__cpo9iter_moveE)
_ZN40_INTERNAL_a4e23e4b_4_k_cu_ed1b8aad_295994cuda3std6ranges3__45__cpo9iter_moveE:
	.zero		1
	.type		_ZN40_INTERNAL_a4e23e4b_4_k_cu_ed1b8aad_295994cuda3std3__45__cpo5beginE,@object
	.size		_ZN40_INTERNAL_a4e23e4b_4_k_cu_ed1b8aad_295994cuda3std3__45__cpo5beginE,(_ZN40_INTERNAL_a4e23e4b_4_k_cu_ed1b8aad_295994cuda3std3__442_GLOBAL__N__a4e23e4b_4_k_cu_ed1b8aad_295996ignoreE - _ZN40_INTERNAL_a4e23e4b_4_k_cu_ed1b8aad_295994cuda3std3__45__cpo5beginE)
_ZN40_INTERNAL_a4e23e4b_4_k_cu_ed1b8aad_295994cuda3std3__45__cpo5beginE:
	.zero		1
	.type		_ZN40_INTERNAL_a4e23e4b_4_k_cu_ed1b8aad_295994cuda3std3__442_GLOBAL__N__a4e23e4b_4_k_cu_ed1b8aad_295996ignoreE,@object
	.size		_ZN40_INTERNAL_a4e23e4b_4_k_cu_ed1b8aad_295994cuda3std3__442_GLOBAL__N__a4e23e4b_4_k_cu_ed1b8aad_295996ignoreE,(_ZN40_INTERNAL_a4e23e4b_4_k_cu_ed1b8aad_295994cute7productE - _ZN40_INTERNAL_a4e23e4b_4_k_cu_ed1b8aad_295994cuda3std3__442_GLOBAL__N__a4e23e4b_4_k_cu_ed1b8aad_295996ignoreE)
_ZN40_INTERNAL_a4e23e4b_4_k_cu_ed1b8aad_295994cuda3std3__442_GLOBAL__N__a4e23e4b_4_k_cu_ed1b8aad_295996ignoreE:
	.zero		1
	.type		_ZN40_INTERNAL_a4e23e4b_4_k_cu_ed1b8aad_295994cute7productE,@object
	.size		_ZN40_INTERNAL_a4e23e4b_4_k_cu_ed1b8aad_295994cute7productE,(_ZN40_INTERNAL_a4e23e4b_4_k_cu_ed1b8aad_295994cuda3std3__45__cpo3endE - _ZN40_INTERNAL_a4e23e4b_4_k_cu_ed1b8aad_295994cute7productE)
_ZN40_INTERNAL_a4e23e4b_4_k_cu_ed1b8aad_295994cute7productE:
	.zero		1
	.type		_ZN40_INTERNAL_a4e23e4b_4_k_cu_ed1b8aad_295994cuda3std3__45__cpo3endE,@object
	.size		_ZN40_INTERNAL_a4e23e4b_4_k_cu_ed1b8aad_295994cuda3std3__45__cpo3endE,(_ZN40_INTERNAL_a4e23e4b_4_k_cu_ed1b8aad_295994cuda3std3__419piecewise_constructE - _ZN40_INTERNAL_a4e23e4b_4_k_cu_ed1b8aad_295994cuda3std3__45__cpo3endE)
_ZN40_INTERNAL_a4e23e4b_4_k_cu_ed1b8aad_295994cuda3std3__45__cpo3endE:
	.zero		1
	.type		_ZN40_INTERNAL_a4e23e4b_4_k_cu_ed1b8aad_295994cuda3std3__419piecewise_constructE,@object
	.size		_ZN40_INTERNAL_a4e23e4b_4_k_cu_ed1b8aad_295994cuda3std3__419piecewise_constructE,(_ZN40_INTERNAL_a4e23e4b_4_k_cu_ed1b8aad_295994cuda3std3__45__cpo4cendE - _ZN40_INTERNAL_a4e23e4b_4_k_cu_ed1b8aad_295994cuda3std3__419piecewise_constructE)
_ZN40_INTERNAL_a4e23e4b_4_k_cu_ed1b8aad_295994cuda3std3__419piecewise_constructE:
	.zero		1
	.type		_ZN40_INTERNAL_a4e23e4b_4_k_cu_ed1b8aad_295994cuda3std3__45__cpo4cendE,@object
	.size		_ZN40_INTERNAL_a4e23e4b_4_k_cu_ed1b8aad_295994cuda3std3__45__cpo4cendE,(_ZN40_INTERNAL_a4e23e4b_4_k_cu_ed1b8aad_295994cuda3std6ranges3__45__cpo4swapE - _ZN40_INTERNAL_a4e23e4b_4_k_cu_ed1b8aad_295994cuda3std3__45__cpo4cendE)
_ZN40_INTERNAL_a4e23e4b_4_k_cu_ed1b8aad_295994cuda3std3__45__cpo4cendE:
	.zero		1
	.type		_ZN40_INTERNAL_a4e23e4b_4_k_cu_ed1b8aad_295994cuda3std6ranges3__45__cpo4swapE,@object
	.size		_ZN40_INTERNAL_a4e23e4b_4_k_cu_ed1b8aad_295994cuda3std6ranges3__45__cpo4swapE,(.L_8 - _ZN40_INTERNAL_a4e23e4b_4_k_cu_ed1b8aad_295994cuda3std6ranges3__45__cpo4swapE)
_ZN40_INTERNAL_a4e23e4b_4_k_cu_ed1b8aad_295994cuda3std6ranges3__45__cpo4swapE:
	.zero		1
.L_8:


//--------------------- .nv.constant0._ZN7cutlass13device_kernelINS_4gemm6kernel13GemmUniversalIN4cute5tupleIJiiiiEEENS1_10collective13CollectiveMmaINS1_34MainloopSm90TmaGmmaWarpSpecializedILi5ENS5_IJNS4_1CILi1EEESB_SB_EEENS1_35KernelTmaWarpSpecializedCooperativeEEENS5_IJNSA_ILi256EEENSA_ILi128EEENSA_ILi32EEEEEEfNS5_IJlSB_lEEEfSJ_NS4_8TiledMMAINS4_8MMA_AtomIJNS4_4SM904GMMA30MMA_64x128x8_F32TF32TF32_SS_TNILNSN_7ScaleInE1ELSP_1EEEEEENS4_6LayoutINS5_IJNSA_ILi2EEESB_SB_EEENS5_IJSB_NSA_ILi0EEESV_EEEEENS5_IJNS4_10UnderscoreESY_SY_EEEEENS4_13SM90_TMA_LOADENS4_14ComposedLayoutINS4_7SwizzleILi3ELi4ELi3EEENS4_18smem_ptr_flag_bitsILi32EEENSS_INS5_IJNSA_ILi8EEESH_EEENS5_IJSH_SB_EEEEEEEvNS4_8identityES11_S1B_vS1C_EENS_8epilogue10collective6detail29Sm90TmaWarpSpecializedAdapterINS1F_15DefaultEpilogueIfSJ_SJ_NS1E_6thread17LinearCombinationIfLi1EffLNS1J_9ScaleType4KindE0ELNS_15FloatRoundStyleE2EfEENS1_15EpilogueDefaultEEEEEvvEEEEvNT_6ParamsE --------------------------
	.section	.nv.constant0._ZN7cutlass13device_kernelINS_4gemm6kernel13GemmUniversalIN4cute5tupleIJiiiiEEENS1_10collective13CollectiveMmaINS1_34MainloopSm90TmaGmmaWarpSpecializedILi5ENS5_IJNS4_1CILi1EEESB_SB_EEENS1_35KernelTmaWarpSpecializedCooperativeEEENS5_IJNSA_ILi256EEENSA_ILi128EEENSA_ILi32EEEEEEfNS5_IJlSB_lEEEfSJ_NS4_8TiledMMAINS4_8MMA_AtomIJNS4_4SM904GMMA30MMA_64x128x8_F32TF32TF32_SS_TNILNSN_7ScaleInE1ELSP_1EEEEEENS4_6LayoutINS5_IJNSA_ILi2EEESB_SB_EEENS5_IJSB_NSA_ILi0EEESV_EEEEENS5_IJNS4_10UnderscoreESY_SY_EEEEENS4_13SM90_TMA_LOADENS4_14ComposedLayoutINS4_7SwizzleILi3ELi4ELi3EEENS4_18smem_ptr_flag_bitsILi32EEENSS_INS5_IJNSA_ILi8EEESH_EEENS5_IJSH_SB_EEEEEEEvNS4_8identityES11_S1B_vS1C_EENS_8epilogue10collective6detail29Sm90TmaWarpSpecializedAdapterINS1F_15DefaultEpilogueIfSJ_SJ_NS1E_6thread17LinearCombinationIfLi1EffLNS1J_9ScaleType4KindE0ELNS_15FloatRoundStyleE2EfEENS1_15EpilogueDefaultEEEEEvvEEEEvNT_6ParamsE,"a",@progbits
	.sectionflags	@""
	.align	4
.nv.constant0._ZN7cutlass13device_kernelINS_4gemm6kernel13GemmUniversalIN4cute5tupleIJiiiiEEENS1_10collective13CollectiveMmaINS1_34MainloopSm90TmaGmmaWarpSpecializedILi5ENS5_IJNS4_1CILi1EEESB_SB_EEENS1_35KernelTmaWarpSpecializedCooperativeEEENS5_IJNSA_ILi256EEENSA_ILi128EEENSA_ILi32EEEEEEfNS5_IJlSB_lEEEfSJ_NS4_8TiledMMAINS4_8MMA_AtomIJNS4_4SM904GMMA30MMA_64x128x8_F32TF32TF32_SS_TNILNSN_7ScaleInE1ELSP_1EEEEEENS4_6LayoutINS5_IJNSA_ILi2EEESB_SB_EEENS5_IJSB_NSA_ILi0EEESV_EEEEENS5_IJNS4_10UnderscoreESY_SY_EEEEENS4_13SM90_TMA_LOADENS4_14ComposedLayoutINS4_7SwizzleILi3ELi4ELi3EEENS4_18smem_ptr_flag_bitsILi32EEENSS_INS5_IJNSA_ILi8EEESH_EEENS5_IJSH_SB_EEEEEEEvNS4_8identityES11_S1B_vS1C_EENS_8epilogue10collective6detail29Sm90TmaWarpSpecializedAdapterINS1F_15DefaultEpilogueIfSJ_SJ_NS1E_6thread17LinearCombinationIfLi1EffLNS1J_9ScaleType4KindE0ELNS_15FloatRoundStyleE2EfEENS1_15EpilogueDefaultEEEEEvvEEEEvNT_6ParamsE:
	.zero		1664


//--------------------- SYMBOLS --------------------------

	.type		.nv.reservedSmem.offset0,@object
	.size		.nv.reservedSmem.offset0,0x4
	.type		__assertfail,@function
